	.target	sm_100a

	.elftype	@"ET_EXEC"


//--------------------- .note.nv.tkinfo           --------------------------
	.section	.note.nv.tkinfo,"",@"SHT_NOTE"
	.sectionflags	@"SHF_NOTE_NV_TKINFO"
	.tkinfo
        /*0018*/ 	.word	0x00000002
        /*0030*/ 	.string	""
        /*0030*/ 	.string	"ptxas"
        /*0030*/ 	.string	"Cuda compilation tools, release 13.0, V13.0.88"
        /*0030*/ 	.string	"Build cuda_13.0.r13.0/compiler.36424714_0"
        /*0030*/ 	.string	"-arch sm_100a -m 64 "



//--------------------- .note.nv.cuinfo           --------------------------
	.section	.note.nv.cuinfo,"",@"SHT_NOTE"
	.sectionflags	@"SHF_NOTE_NV_CUINFO"
        /*0018*/ 	.short	0x0002
        /*001a*/ 	.short	0x0064
        /*001c*/ 	.short	0x0082
	.zero		2


//--------------------- .nv.info                  --------------------------
	.section	.nv.info,"",@"SHT_CUDA_INFO"
	.align	4


	//----- nvinfo : EIATTR_REGCOUNT
	.align		4
        /*0000*/ 	.byte	0x04, 0x2f
        /*0002*/ 	.short	(.L_19 - .L_18)
	.align		4
.L_18:
        /*0004*/ 	.word	index@(_ZN7cutlass13device_kernelINS_4conv6kernel13ConvUniversalINS1_16ConvProblemShapeILNS1_8OperatorE0ELi2EEENS1_10collective14CollectiveConvINS1_47MainloopSm100TmaUmmaWarpSpecializedImplicitGemmILS5_0ELi17ELi2ELi1ELi2EN4cute5tupleIJNSA_1CILi1EEESD_SD_EEEEENSB_IJNSC_ILi128EEENSC_ILi64EEENSB_IJSH_EEEEEENS_12float_e4m3_tESK_NSA_8TiledMMAINSA_8MMA_AtomIJNSA_10MMA_TraitsINSA_19SM100_MMA_F8F6F4_SSEJSK_SK_fSG_SH_NSA_17integral_constantINSA_4UMMA5MajorELSR_0EEESS_NSP_INSQ_7ScaleInELST_0EEESU_EEEEEENSA_6LayoutISE_NSB_IJNSC_ILi0EEESY_SY_EEEEENSB_IJNSA_10UnderscoreES11_S11_EEEEENS7_6detail27Sm100ImplicitGemmTileTraitsINSA_20SM90_TMA_LOAD_IM2COLENSA_14ComposedLayoutINSA_7SwizzleILi2ELi4ELi3EEENSA_18smem_ptr_flag_bitsILi8EEENSX_INSB_IJNSC_ILi8EEESH_EEENSB_IJSH_SD_EEEEEEEvEENS15_INSA_13SM90_TMA_LOADES1G_vEEEENS_8epilogue10collective18CollectiveEpilogueINS1L_23Sm100TmaWarpSpecializedILi1ELi1ELi64ELb0ELb0EEEJSJ_NSB_IJNSX_ISG_SD_EENSX_ISH_SD_EEEEESK_NSB_IJNSB_IJlllEEESD_SY_EEESK_S1U_NS1L_6fusion15FusionCallbacksIS1P_NS1V_17LinearCombinationISK_fSK_fLNS_15FloatRoundStyleE2EEESJ_S1S_JEEENSA_5SM1004TMEM4LOAD26SM100_TMEM_LOAD_32dp32b64xES16_S1G_NSA_39AutoVectorizingCopyWithAssumedAlignmentILi128EEENSA_21SM90_TMA_STORE_IM2COLES1G_S26_S26_EEEvvEEEEvNT_6ParamsE)
        /*0008*/ 	.word	0x000000bf


	//----- nvinfo : EIATTR_FRAME_SIZE
	.align		4
.L_19:
        /*000c*/ 	.byte	0x04, 0x11
        /*000e*/ 	.short	(.L_21 - .L_20)
	.align		4
.L_20:
        /*0010*/ 	.word	index@($__internal_2_$__cuda_sm10x_tcgen05_guardrail_trap_unallocated_columns_being_dealloced)
        /*0014*/ 	.word	0x00000008


	//----- nvinfo : EIATTR_FRAME_SIZE
	.align		4
.L_21:
        /*0018*/ 	.byte	0x04, 0x11
        /*001a*/ 	.short	(.L_23 - .L_22)
	.align		4
.L_22:
        /*001c*/ 	.word	index@($__internal_1_$__cuda_sm10x_tcgen05_guardrail_trap_phase_invalid_during_alloc)
        /*0020*/ 	.word	0x00000008


	//----- nvinfo : EIATTR_FRAME_SIZE
	.align		4
.L_23:
        /*0024*/ 	.byte	0x04, 0x11
        /*0026*/ 	.short	(.L_25 - .L_24)
	.align		4
.L_24:
        /*0028*/ 	.word	index@($__internal_0_$__cuda_sm10x_tcgen05_guardrail_trap_col_being_dealloced_not_returned_by_alloc)
        /*002c*/ 	.word	0x00000008


	//----- nvinfo : EIATTR_FRAME_SIZE
	.align		4
.L_25:
        /*0030*/ 	.byte	0x04, 0x11
        /*0032*/ 	.short	(.L_27 - .L_26)
	.align		4
.L_26:
        /*0034*/ 	.word	index@(_ZN7cutlass13device_kernelINS_4conv6kernel13ConvUniversalINS1_16ConvProblemShapeILNS1_8OperatorE0ELi2EEENS1_10collective14CollectiveConvINS1_47MainloopSm100TmaUmmaWarpSpecializedImplicitGemmILS5_0ELi17ELi2ELi1ELi2EN4cute5tupleIJNSA_1CILi1EEESD_SD_EEEEENSB_IJNSC_ILi128EEENSC_ILi64EEENSB_IJSH_EEEEEENS_12float_e4m3_tESK_NSA_8TiledMMAINSA_8MMA_AtomIJNSA_10MMA_TraitsINSA_19SM100_MMA_F8F6F4_SSEJSK_SK_fSG_SH_NSA_17integral_constantINSA_4UMMA5MajorELSR_0EEESS_NSP_INSQ_7ScaleInELST_0EEESU_EEEEEENSA_6LayoutISE_NSB_IJNSC_ILi0EEESY_SY_EEEEENSB_IJNSA_10UnderscoreES11_S11_EEEEENS7_6detail27Sm100ImplicitGemmTileTraitsINSA_20SM90_TMA_LOAD_IM2COLENSA_14ComposedLayoutINSA_7SwizzleILi2ELi4ELi3EEENSA_18smem_ptr_flag_bitsILi8EEENSX_INSB_IJNSC_ILi8EEESH_EEENSB_IJSH_SD_EEEEEEEvEENS15_INSA_13SM90_TMA_LOADES1G_vEEEENS_8epilogue10collective18CollectiveEpilogueINS1L_23Sm100TmaWarpSpecializedILi1ELi1ELi64ELb0ELb0EEEJSJ_NSB_IJNSX_ISG_SD_EENSX_ISH_SD_EEEEESK_NSB_IJNSB_IJlllEEESD_SY_EEESK_S1U_NS1L_6fusion15FusionCallbacksIS1P_NS1V_17LinearCombinationISK_fSK_fLNS_15FloatRoundStyleE2EEESJ_S1S_JEEENSA_5SM1004TMEM4LOAD26SM100_TMEM_LOAD_32dp32b64xES16_S1G_NSA_39AutoVectorizingCopyWithAssumedAlignmentILi128EEENSA_21SM90_TMA_STORE_IM2COLES1G_S26_S26_EEEvvEEEEvNT_6ParamsE)
        /*0038*/ 	.word	0x00000008


	//----- nvinfo : EIATTR_MIN_STACK_SIZE
	.align		4
.L_27:
        /*003c*/ 	.byte	0x04, 0x12
        /*003e*/ 	.short	(.L_29 - .L_28)
	.align		4
.L_28:
        /*0040*/ 	.word	index@(_ZN7cutlass13device_kernelINS_4conv6kernel13ConvUniversalINS1_16ConvProblemShapeILNS1_8OperatorE0ELi2EEENS1_10collective14CollectiveConvINS1_47MainloopSm100TmaUmmaWarpSpecializedImplicitGemmILS5_0ELi17ELi2ELi1ELi2EN4cute5tupleIJNSA_1CILi1EEESD_SD_EEEEENSB_IJNSC_ILi128EEENSC_ILi64EEENSB_IJSH_EEEEEENS_12float_e4m3_tESK_NSA_8TiledMMAINSA_8MMA_AtomIJNSA_10MMA_TraitsINSA_19SM100_MMA_F8F6F4_SSEJSK_SK_fSG_SH_NSA_17integral_constantINSA_4UMMA5MajorELSR_0EEESS_NSP_INSQ_7ScaleInELST_0EEESU_EEEEEENSA_6LayoutISE_NSB_IJNSC_ILi0EEESY_SY_EEEEENSB_IJNSA_10UnderscoreES11_S11_EEEEENS7_6detail27Sm100ImplicitGemmTileTraitsINSA_20SM90_TMA_LOAD_IM2COLENSA_14ComposedLayoutINSA_7SwizzleILi2ELi4ELi3EEENSA_18smem_ptr_flag_bitsILi8EEENSX_INSB_IJNSC_ILi8EEESH_EEENSB_IJSH_SD_EEEEEEEvEENS15_INSA_13SM90_TMA_LOADES1G_vEEEENS_8epilogue10collective18CollectiveEpilogueINS1L_23Sm100TmaWarpSpecializedILi1ELi1ELi64ELb0ELb0EEEJSJ_NSB_IJNSX_ISG_SD_EENSX_ISH_SD_EEEEESK_NSB_IJNSB_IJlllEEESD_SY_EEESK_S1U_NS1L_6fusion15FusionCallbacksIS1P_NS1V_17LinearCombinationISK_fSK_fLNS_15FloatRoundStyleE2EEESJ_S1S_JEEENSA_5SM1004TMEM4LOAD26SM100_TMEM_LOAD_32dp32b64xES16_S1G_NSA_39AutoVectorizingCopyWithAssumedAlignmentILi128EEENSA_21SM90_TMA_STORE_IM2COLES1G_S26_S26_EEEvvEEEEvNT_6ParamsE)
        /*0044*/ 	.word	0x00000008
.L_29:


//--------------------- .nv.compat                --------------------------
	.section	.nv.compat,"",@"SHT_CUDA_COMPAT_INFO"
	.align	4
        /*0000*/ 	.byte	0x02, 0x09, 0x01, 0x00, 0x02, 0x02, 0x02, 0x00, 0x02, 0x05, 0x05, 0x00, 0x03, 0x07, 0x01, 0x01
        /*0010*/ 	.byte	0x02, 0x03, 0x01, 0x00, 0x02, 0x06, 0x01, 0x00, 0x04, 0x0b, 0x08, 0x00, 0x09, 0x00, 0x00, 0x00
        /*0020*/ 	.byte	0x00, 0x00, 0x00, 0x00


//--------------------- .nv.info._ZN7cutlass13device_kernelINS_4conv6kernel13ConvUniversalINS1_16ConvProblemShapeILNS1_8OperatorE0ELi2EEENS1_10collective14CollectiveConvINS1_47MainloopSm100TmaUmmaWarpSpecializedImplicitGemmILS5_0ELi17ELi2ELi1ELi2EN4cute5tupleIJNSA_1CILi1EEESD_SD_EEEEENSB_IJNSC_ILi128EEENSC_ILi64EEENSB_IJSH_EEEEEENS_12float_e4m3_tESK_NSA_8TiledMMAINSA_8MMA_AtomIJNSA_10MMA_TraitsINSA_19SM100_MMA_F8F6F4_SSEJSK_SK_fSG_SH_NSA_17integral_constantINSA_4UMMA5MajorELSR_0EEESS_NSP_INSQ_7ScaleInELST_0EEESU_EEEEEENSA_6LayoutISE_NSB_IJNSC_ILi0EEESY_SY_EEEEENSB_IJNSA_10UnderscoreES11_S11_EEEEENS7_6detail27Sm100ImplicitGemmTileTraitsINSA_20SM90_TMA_LOAD_IM2COLENSA_14ComposedLayoutINSA_7SwizzleILi2ELi4ELi3EEENSA_18smem_ptr_flag_bitsILi8EEENSX_INSB_IJNSC_ILi8EEESH_EEENSB_IJSH_SD_EEEEEEEvEENS15_INSA_13SM90_TMA_LOADES1G_vEEEENS_8epilogue10collective18CollectiveEpilogueINS1L_23Sm100TmaWarpSpecializedILi1ELi1ELi64ELb0ELb0EEEJSJ_NSB_IJNSX_ISG_SD_EENSX_ISH_SD_EEEEESK_NSB_IJNSB_IJlllEEESD_SY_EEESK_S1U_NS1L_6fusion15FusionCallbacksIS1P_NS1V_17LinearCombinationISK_fSK_fLNS_15FloatRoundStyleE2EEESJ_S1S_JEEENSA_5SM1004TMEM4LOAD26SM100_TMEM_LOAD_32dp32b64xES16_S1G_NSA_39AutoVectorizingCopyWithAssumedAlignmentILi128EEENSA_21SM90_TMA_STORE_IM2COLES1G_S26_S26_EEEvvEEEEvNT_6ParamsE --------------------------
	.section	.nv.info._ZN7cutlass13device_kernelINS_4conv6kernel13ConvUniversalINS1_16ConvProblemShapeILNS1_8OperatorE0ELi2EEENS1_10collective14CollectiveConvINS1_47MainloopSm100TmaUmmaWarpSpecializedImplicitGemmILS5_0ELi17ELi2ELi1ELi2EN4cute5tupleIJNSA_1CILi1EEESD_SD_EEEEENSB_IJNSC_ILi128EEENSC_ILi64EEENSB_IJSH_EEEEEENS_12float_e4m3_tESK_NSA_8TiledMMAINSA_8MMA_AtomIJNSA_10MMA_TraitsINSA_19SM100_MMA_F8F6F4_SSEJSK_SK_fSG_SH_NSA_17integral_constantINSA_4UMMA5MajorELSR_0EEESS_NSP_INSQ_7ScaleInELST_0EEESU_EEEEEENSA_6LayoutISE_NSB_IJNSC_ILi0EEESY_SY_EEEEENSB_IJNSA_10UnderscoreES11_S11_EEEEENS7_6detail27Sm100ImplicitGemmTileTraitsINSA_20SM90_TMA_LOAD_IM2COLENSA_14ComposedLayoutINSA_7SwizzleILi2ELi4ELi3EEENSA_18smem_ptr_flag_bitsILi8EEENSX_INSB_IJNSC_ILi8EEESH_EEENSB_IJSH_SD_EEEEEEEvEENS15_INSA_13SM90_TMA_LOADES1G_vEEEENS_8epilogue10collective18CollectiveEpilogueINS1L_23Sm100TmaWarpSpecializedILi1ELi1ELi64ELb0ELb0EEEJSJ_NSB_IJNSX_ISG_SD_EENSX_ISH_SD_EEEEESK_NSB_IJNSB_IJlllEEESD_SY_EEESK_S1U_NS1L_6fusion15FusionCallbacksIS1P_NS1V_17LinearCombinationISK_fSK_fLNS_15FloatRoundStyleE2EEESJ_S1S_JEEENSA_5SM1004TMEM4LOAD26SM100_TMEM_LOAD_32dp32b64xES16_S1G_NSA_39AutoVectorizingCopyWithAssumedAlignmentILi128EEENSA_21SM90_TMA_STORE_IM2COLES1G_S26_S26_EEEvvEEEEvNT_6ParamsE,"",@"SHT_CUDA_INFO"
	.sectionflags	@""
	.align	4


	//----- nvinfo : EIATTR_CUDA_API_VERSION
	.align		4
        /*0000*/ 	.byte	0x04, 0x37
        /*0002*/ 	.short	(.L_31 - .L_30)
.L_30:
        /*0004*/ 	.word	0x00000082


	//----- nvinfo : EIATTR_KPARAM_INFO
	.align		4
.L_31:
        /*0008*/ 	.byte	0x04, 0x17
        /*000a*/ 	.short	(.L_33 - .L_32)
.L_32:
        /*000c*/ 	.word	0x00000000
        /*0010*/ 	.short	0x0000
        /*0012*/ 	.short	0x0000
        /*0014*/ 	.byte	0x00, 0xf0, 0x01, 0x20


	//----- nvinfo : EIATTR_AT_ENTRY_FRAGMENTS
	.align		4
.L_33:
        /*0018*/ 	.byte	0x04, 0x4f
        /*001a*/ 	.short	(.L_35 - .L_34)


	//   ....[0]....
.L_34:
        /*001c*/ 	.word	0x00000006


	//----- nvinfo : EIATTR_RESERVED_SMEM_USED
	.align		4
.L_35:
        /*0020*/ 	.byte	0x01, 0x41
	.zero		2


	//----- nvinfo : EIATTR_SPARSE_MMA_MASK
	.align		4
        /*0024*/ 	.byte	0x03, 0x50
        /*0026*/ 	.short	0x0000


	//----- nvinfo : EIATTR_TCGEN05_1CTA_USED
	.align		4
        /*0028*/ 	.byte	0x01, 0x51
	.zero		2


	//----- nvinfo : EIATTR_MAXREG_COUNT
	.align		4
        /*002c*/ 	.byte	0x03, 0x1b
        /*002e*/ 	.short	0x00ff


	//----- nvinfo : EIATTR_NUM_BARRIERS
	.align		4
        /*0030*/ 	.byte	0x02, 0x4c
        /*0032*/ 	.byte	0x07
	.zero		1


	//----- nvinfo : EIATTR_EXTERNS
	.align		4
        /*0034*/ 	.byte	0x04, 0x0f
        /*0036*/ 	.short	(.L_37 - .L_36)


	//   ....[0]....
	.align		4
.L_36:
        /*0038*/ 	.word	index@(__assertfail)


	//----- nvinfo : EIATTR_MERCURY_ISA_VERSION
	.align		4
.L_37:
        /*003c*/ 	.byte	0x03, 0x5f
        /*003e*/ 	.short	0x0101


	//----- nvinfo : EIATTR_INT_WARP_WIDE_INSTR_OFFSETS
	.align		4
        /*0040*/ 	.byte	0x04, 0x31
        /*0042*/ 	.short	(.L_39 - .L_38)


	//   ....[0]....
.L_38:
        /*0044*/ 	.word	0x00004170


	//   ....[1]....
        /*0048*/ 	.word	0x00004190


	//   ....[2]....
        /*004c*/ 	.word	0x000041c0


	//   ....[3]....
        /*0050*/ 	.word	0x00004b50


	//   ....[4]....
        /*0054*/ 	.word	0x00004d50


	//----- nvinfo : EIATTR_COOP_GROUP_MASK_REGIDS
	.align		4
.L_39:
        /*0058*/ 	.byte	0x04, 0x29
        /*005a*/ 	.short	(.L_41 - .L_40)


	//   ....[0]....
.L_40:
        /*005c*/ 	.word	0xffffffff


	//   ....[1]....
        /*0060*/ 	.word	0xffffffff


	//   ....[2]....
        /*0064*/ 	.word	0xffffffff


	//   ....[3]....
        /*0068*/ 	.word	0xffffffff


	//   ....[4]....
        /*006c*/ 	.word	0xffffffff


	//   ....[5]....
        /*0070*/ 	.word	0xffffffff


	//   ....[6]....
        /*0074*/ 	.word	0xffffffff


	//   ....[7]....
        /*0078*/ 	.word	0xffffffff


	//   ....[8]....
        /*007c*/ 	.word	0xffffffff


	//   ....[9]....
        /*0080*/ 	.word	0xffffffff


	//   ....[10]....
        /*0084*/ 	.word	0xffffffff


	//   ....[11]....
        /*0088*/ 	.word	0xffffffff


	//----- nvinfo : EIATTR_COOP_GROUP_INSTR_OFFSETS
	.align		4
.L_41:
        /*008c*/ 	.byte	0x04, 0x28
        /*008e*/ 	.short	(.L_43 - .L_42)


	//   ....[0]....
.L_42:
        /*0090*/ 	.word	0x000000a0


	//   ....[1]....
        /*0094*/ 	.word	0x00000510


	//   ....[2]....
        /*0098*/ 	.word	0x00000850


	//   ....[3]....
        /*009c*/ 	.word	0x00000990


	//   ....[4]....
        /*00a0*/ 	.word	0x00000a90


	//   ....[5]....
        /*00a4*/ 	.word	0x00000be0


	//   ....[6]....
        /*00a8*/ 	.word	0x00002280


	//   ....[7]....
        /*00ac*/ 	.word	0x000035d0


	//   ....[8]....
        /*00b0*/ 	.word	0x000037e0


	//   ....[9]....
        /*00b4*/ 	.word	0x00003810


	//   ....[10]....
        /*00b8*/ 	.word	0x00004050


	//   ....[11]....
        /*00bc*/ 	.word	0x00004290


	//----- nvinfo : EIATTR_VRC_CTA_INIT_COUNT
	.align		4
.L_43:
        /*00c0*/ 	.byte	0x02, 0x4a
        /*00c2*/ 	.byte	0x80
	.zero		1


	//----- nvinfo : EIATTR_SYSCALL_OFFSETS
	.align		4
        /*00c4*/ 	.byte	0x04, 0x46
        /*00c6*/ 	.short	(.L_45 - .L_44)


	//   ....[0]....
.L_44:
        /*00c8*/ 	.word	0x00005750


	//   ....[1]....
        /*00cc*/ 	.word	0x00005890


	//   ....[2]....
        /*00d0*/ 	.word	0x00006020


	//----- nvinfo : EIATTR_MBARRIER_INSTR_OFFSETS
	.align		4
.L_45:
        /*00d4*/ 	.byte	0x04, 0x39
        /*00d6*/ 	.short	(.L_47 - .L_46)


	//   ....[0]....
.L_46:
        /*00d8*/ 	.word	0x00000610
        /*00dc*/ 	.word	0x000000ff
        /*00e0*/ 	.word	0x00000000
        /*00e4*/ 	.short	0x0100
        /*00e6*/ 	.byte	0x05
	.zero		1


	//   ....[1]....
        /*00e8*/ 	.word	0x00000620
        /*00ec*/ 	.word	0x000000ff
        /*00f0*/ 	.word	0x00000088
        /*00f4*/ 	.short	0x0100
        /*00f6*/ 	.byte	0x05
	.zero		1


	//   ....[2]....
        /*00f8*/ 	.word	0x00000630
        /*00fc*/ 	.word	0x000000ff
        /*0100*/ 	.word	0x00000008
        /*0104*/ 	.short	0x0100
        /*0106*/ 	.byte	0x05
	.zero		1


	//   ....[3]....
        /*0108*/ 	.word	0x00000640
        /*010c*/ 	.word	0x000000ff
        /*0110*/ 	.word	0x00000090
        /*0114*/ 	.short	0x0100
        /*0116*/ 	.byte	0x05
	.zero		1


	//   ....[4]....
        /*0118*/ 	.word	0x00000650
        /*011c*/ 	.word	0x000000ff
        /*0120*/ 	.word	0x00000010
        /*0124*/ 	.short	0x0100
        /*0126*/ 	.byte	0x05
	.zero		1


	//   ....[5]....
        /*0128*/ 	.word	0x00000660
        /*012c*/ 	.word	0x000000ff
        /*0130*/ 	.word	0x00000098
        /*0134*/ 	.short	0x0100
        /*0136*/ 	.byte	0x05
	.zero		1


	//   ....[6]....
        /*0138*/ 	.word	0x00000670
        /*013c*/ 	.word	0x000000ff
        /*0140*/ 	.word	0x00000018
        /*0144*/ 	.short	0x0100
        /*0146*/ 	.byte	0x05
	.zero		1


	//   ....[7]....
        /*0148*/ 	.word	0x00000680
        /*014c*/ 	.word	0x000000ff
        /*0150*/ 	.word	0x000000a0
        /*0154*/ 	.short	0x0100
        /*0156*/ 	.byte	0x05
	.zero		1


	//   ....[8]....
        /*0158*/ 	.word	0x00000690
        /*015c*/ 	.word	0x000000ff
        /*0160*/ 	.word	0x00000020
        /*0164*/ 	.short	0x0100
        /*0166*/ 	.byte	0x05
	.zero		1


	//   ....[9]....
        /*0168*/ 	.word	0x000006a0
        /*016c*/ 	.word	0x000000ff
        /*0170*/ 	.word	0x000000a8
        /*0174*/ 	.short	0x0100
        /*0176*/ 	.byte	0x05
	.zero		1


	//   ....[10]....
        /*0178*/ 	.word	0x000006b0
        /*017c*/ 	.word	0x000000ff
        /*0180*/ 	.word	0x00000028
        /*0184*/ 	.short	0x0100
        /*0186*/ 	.byte	0x05
	.zero		1


	//   ....[11]....
        /*0188*/ 	.word	0x000006c0
        /*018c*/ 	.word	0x000000ff
        /*0190*/ 	.word	0x000000b0
        /*0194*/ 	.short	0x0100
        /*0196*/ 	.byte	0x05
	.zero		1


	//   ....[12]....
        /*0198*/ 	.word	0x000006d0
        /*019c*/ 	.word	0x000000ff
        /*01a0*/ 	.word	0x00000030
        /*01a4*/ 	.short	0x0100
        /*01a6*/ 	.byte	0x05
	.zero		1


	//   ....[13]....
        /*01a8*/ 	.word	0x000006e0
        /*01ac*/ 	.word	0x000000ff
        /*01b0*/ 	.word	0x000000b8
        /*01b4*/ 	.short	0x0100
        /*01b6*/ 	.byte	0x05
	.zero		1


	//   ....[14]....
        /*01b8*/ 	.word	0x000006f0
        /*01bc*/ 	.word	0x000000ff
        /*01c0*/ 	.word	0x00000038
        /*01c4*/ 	.short	0x0100
        /*01c6*/ 	.byte	0x05
	.zero		1


	//   ....[15]....
        /*01c8*/ 	.word	0x00000700
        /*01cc*/ 	.word	0x000000ff
        /*01d0*/ 	.word	0x000000c0
        /*01d4*/ 	.short	0x0100
        /*01d6*/ 	.byte	0x05
	.zero		1


	//   ....[16]....
        /*01d8*/ 	.word	0x00000710
        /*01dc*/ 	.word	0x000000ff
        /*01e0*/ 	.word	0x00000040
        /*01e4*/ 	.short	0x0100
        /*01e6*/ 	.byte	0x05
	.zero		1


	//   ....[17]....
        /*01e8*/ 	.word	0x00000720
        /*01ec*/ 	.word	0x000000ff
        /*01f0*/ 	.word	0x000000c8
        /*01f4*/ 	.short	0x0100
        /*01f6*/ 	.byte	0x05
	.zero		1


	//   ....[18]....
        /*01f8*/ 	.word	0x00000730
        /*01fc*/ 	.word	0x000000ff
        /*0200*/ 	.word	0x00000048
        /*0204*/ 	.short	0x0100
        /*0206*/ 	.byte	0x05
	.zero		1


	//   ....[19]....
        /*0208*/ 	.word	0x00000740
        /*020c*/ 	.word	0x000000ff
        /*0210*/ 	.word	0x000000d0
        /*0214*/ 	.short	0x0100
        /*0216*/ 	.byte	0x05
	.zero		1


	//   ....[20]....
        /*0218*/ 	.word	0x00000750
        /*021c*/ 	.word	0x000000ff
        /*0220*/ 	.word	0x00000050
        /*0224*/ 	.short	0x0100
        /*0226*/ 	.byte	0x05
	.zero		1


	//   ....[21]....
        /*0228*/ 	.word	0x00000760
        /*022c*/ 	.word	0x000000ff
        /*0230*/ 	.word	0x000000d8
        /*0234*/ 	.short	0x0100
        /*0236*/ 	.byte	0x05
	.zero		1


	//   ....[22]....
        /*0238*/ 	.word	0x00000770
        /*023c*/ 	.word	0x000000ff
        /*0240*/ 	.word	0x00000058
        /*0244*/ 	.short	0x0100
        /*0246*/ 	.byte	0x05
	.zero		1


	//   ....[23]....
        /*0248*/ 	.word	0x00000780
        /*024c*/ 	.word	0x000000ff
        /*0250*/ 	.word	0x000000e0
        /*0254*/ 	.short	0x0100
        /*0256*/ 	.byte	0x05
	.zero		1


	//   ....[24]....
        /*0258*/ 	.word	0x00000790
        /*025c*/ 	.word	0x000000ff
        /*0260*/ 	.word	0x00000060
        /*0264*/ 	.short	0x0100
        /*0266*/ 	.byte	0x05
	.zero		1


	//   ....[25]....
        /*0268*/ 	.word	0x000007a0
        /*026c*/ 	.word	0x000000ff
        /*0270*/ 	.word	0x000000e8
        /*0274*/ 	.short	0x0100
        /*0276*/ 	.byte	0x05
	.zero		1


	//   ....[26]....
        /*0278*/ 	.word	0x000007b0
        /*027c*/ 	.word	0x000000ff
        /*0280*/ 	.word	0x00000068
        /*0284*/ 	.short	0x0100
        /*0286*/ 	.byte	0x05
	.zero		1


	//   ....[27]....
        /*0288*/ 	.word	0x000007c0
        /*028c*/ 	.word	0x000000ff
        /*0290*/ 	.word	0x000000f0
        /*0294*/ 	.short	0x0100
        /*0296*/ 	.byte	0x05
	.zero		1


	//   ....[28]....
        /*0298*/ 	.word	0x000007d0
        /*029c*/ 	.word	0x000000ff
        /*02a0*/ 	.word	0x00000070
        /*02a4*/ 	.short	0x0100
        /*02a6*/ 	.byte	0x05
	.zero		1


	//   ....[29]....
        /*02a8*/ 	.word	0x000007e0
        /*02ac*/ 	.word	0x000000ff
        /*02b0*/ 	.word	0x000000f8
        /*02b4*/ 	.short	0x0100
        /*02b6*/ 	.byte	0x05
	.zero		1


	//   ....[30]....
        /*02b8*/ 	.word	0x000007f0
        /*02bc*/ 	.word	0x000000ff
        /*02c0*/ 	.word	0x00000078
        /*02c4*/ 	.short	0x0100
        /*02c6*/ 	.byte	0x05
	.zero		1


	//   ....[31]....
        /*02c8*/ 	.word	0x00000800
        /*02cc*/ 	.word	0x000000ff
        /*02d0*/ 	.word	0x00000100
        /*02d4*/ 	.short	0x0100
        /*02d6*/ 	.byte	0x05
	.zero		1


	//   ....[32]....
        /*02d8*/ 	.word	0x00000810
        /*02dc*/ 	.word	0x000000ff
        /*02e0*/ 	.word	0x00000080
        /*02e4*/ 	.short	0x0100
        /*02e6*/ 	.byte	0x05
	.zero		1


	//   ....[33]....
        /*02e8*/ 	.word	0x00000820
        /*02ec*/ 	.word	0x000000ff
        /*02f0*/ 	.word	0x00000108
        /*02f4*/ 	.short	0x0100
        /*02f6*/ 	.byte	0x05
	.zero		1


	//   ....[34]....
        /*02f8*/ 	.word	0x00000960
        /*02fc*/ 	.word	0x000000ff
        /*0300*/ 	.word	0x00000110
        /*0304*/ 	.short	0x0100
        /*0306*/ 	.byte	0x07
	.zero		1


	//   ....[35]....
        /*0308*/ 	.word	0x00000970
        /*030c*/ 	.word	0x000000ff
        /*0310*/ 	.word	0x00000118
        /*0314*/ 	.short	0x0100
        /*0316*/ 	.byte	0x07
	.zero		1


	//   ....[36]....
        /*0318*/ 	.word	0x00000a60
        /*031c*/ 	.word	0x000000ff
        /*0320*/ 	.word	0x00000120
        /*0324*/ 	.short	0x0100
        /*0326*/ 	.byte	0x05
	.zero		1


	//   ....[37]....
        /*0328*/ 	.word	0x00000a70
        /*032c*/ 	.word	0x000000ff
        /*0330*/ 	.word	0x00000128
        /*0334*/ 	.short	0x0100
        /*0336*/ 	.byte	0x05
	.zero		1


	//   ....[38]....
        /*0338*/ 	.word	0x00000bb0
        /*033c*/ 	.word	0x000000ff
        /*0340*/ 	.word	0x00000130
        /*0344*/ 	.short	0x0100
        /*0346*/ 	.byte	0x05
	.zero		1


	//   ....[39]....
        /*0348*/ 	.word	0x00000bc0
        /*034c*/ 	.word	0x000000ff
        /*0350*/ 	.word	0x00000138
        /*0354*/ 	.short	0x0100
        /*0356*/ 	.byte	0x05
	.zero		1


	//   ....[40]....
        /*0358*/ 	.word	0x00000cf0
        /*035c*/ 	.word	0x000000ff
        /*0360*/ 	.word	0x00000140
        /*0364*/ 	.short	0x0100
        /*0366*/ 	.byte	0x07
	.zero		1


	//   ....[41]....
        /*0368*/ 	.word	0x00000d00
        /*036c*/ 	.word	0x000000ff
        /*0370*/ 	.word	0x00000150
        /*0374*/ 	.short	0x0100
        /*0376*/ 	.byte	0x07
	.zero		1


	//   ....[42]....
        /*0378*/ 	.word	0x00000d10
        /*037c*/ 	.word	0x000000ff
        /*0380*/ 	.word	0x00000148
        /*0384*/ 	.short	0x0100
        /*0386*/ 	.byte	0x07
	.zero		1


	//   ....[43]....
        /*0388*/ 	.word	0x00000d20
        /*038c*/ 	.word	0x000000ff
        /*0390*/ 	.word	0x00000158
        /*0394*/ 	.short	0x0100
        /*0396*/ 	.byte	0x07
	.zero		1


	//   ....[44]....
        /*0398*/ 	.word	0x00001660
        /*039c*/ 	.word	0x000000ff
        /*03a0*/ 	.word	0x00000088
        /*03a4*/ 	.short	0x010a
        /*03a6*/ 	.byte	0x04
	.zero		1


	//   ....[45]....
        /*03a8*/ 	.word	0x00001920
        /*03ac*/ 	.word	0x000000ff
        /*03b0*/ 	.word	0x00000088
        /*03b4*/ 	.short	0x010a
        /*03b6*/ 	.byte	0x09
	.zero		1


	//   ....[46]....
        /*03b8*/ 	.word	0x00001a90
        /*03bc*/ 	.word	0x000000ff
        /*03c0*/ 	.word	0x00000088
        /*03c4*/ 	.short	0x010a
        /*03c6*/ 	.byte	0x08
	.zero		1


	//   ....[47]....
        /*03c8*/ 	.word	0x00001c50
        /*03cc*/ 	.word	0x000000ff
        /*03d0*/ 	.word	0x00000128
        /*03d4*/ 	.short	0x0101
        /*03d6*/ 	.byte	0x16
	.zero		1


	//   ....[48]....
        /*03d8*/ 	.word	0x00001c80
        /*03dc*/ 	.word	0x000000ff
        /*03e0*/ 	.word	0x00000088
        /*03e4*/ 	.short	0x010a
        /*03e6*/ 	.byte	0x04
	.zero		1


	//   ....[49]....
        /*03e8*/ 	.word	0x00001f20
        /*03ec*/ 	.word	0x000000ff
        /*03f0*/ 	.word	0x00000088
        /*03f4*/ 	.short	0x010a
        /*03f6*/ 	.byte	0x09
	.zero		1


	//   ....[50]....
        /*03f8*/ 	.word	0x00002090
        /*03fc*/ 	.word	0x000000ff
        /*0400*/ 	.word	0x00000088
        /*0404*/ 	.short	0x010a
        /*0406*/ 	.byte	0x08
	.zero		1


	//   ....[51]....
        /*0408*/ 	.word	0x00002290
        /*040c*/ 	.word	0x000000ff
        /*0410*/ 	.word	0x00000130
        /*0414*/ 	.short	0x010a
        /*0416*/ 	.byte	0x16
	.zero		1


	//   ....[52]....
        /*0418*/ 	.word	0x00002350
        /*041c*/ 	.word	0x000000ff
        /*0420*/ 	.word	0x00000000
        /*0424*/ 	.short	0x0101
        /*0426*/ 	.byte	0x04
	.zero		1


	//   ....[53]....
        /*0428*/ 	.word	0x00002850
        /*042c*/ 	.word	0x000000ff
        /*0430*/ 	.word	0x00000000
        /*0434*/ 	.short	0x010a
        /*0436*/ 	.byte	0x04
	.zero		1


	//   ....[54]....
        /*0438*/ 	.word	0x000028f0
        /*043c*/ 	.word	0x000000ff
        /*0440*/ 	.word	0x00000000
        /*0444*/ 	.short	0x010a
        /*0446*/ 	.byte	0x04
	.zero		1


	//   ....[55]....
        /*0448*/ 	.word	0x00002990
        /*044c*/ 	.word	0x000000ff
        /*0450*/ 	.word	0x00000000
        /*0454*/ 	.short	0x010a
        /*0456*/ 	.byte	0x04
	.zero		1


	//   ....[56]....
        /*0458*/ 	.word	0x00002a30
        /*045c*/ 	.word	0x000000ff
        /*0460*/ 	.word	0x00000000
        /*0464*/ 	.short	0x010a
        /*0466*/ 	.byte	0x04
	.zero		1


	//   ....[57]....
        /*0468*/ 	.word	0x00002ad0
        /*046c*/ 	.word	0x000000ff
        /*0470*/ 	.word	0x00000000
        /*0474*/ 	.short	0x010a
        /*0476*/ 	.byte	0x04
	.zero		1


	//   ....[58]....
        /*0478*/ 	.word	0x00002b70
        /*047c*/ 	.word	0x000000ff
        /*0480*/ 	.word	0x00000000
        /*0484*/ 	.short	0x010a
        /*0486*/ 	.byte	0x04
	.zero		1


	//   ....[59]....
        /*0488*/ 	.word	0x00002c10
        /*048c*/ 	.word	0x000000ff
        /*0490*/ 	.word	0x00000000
        /*0494*/ 	.short	0x010a
        /*0496*/ 	.byte	0x04
	.zero		1


	//   ....[60]....
        /*0498*/ 	.word	0x00002cb0
        /*049c*/ 	.word	0x000000ff
        /*04a0*/ 	.word	0x00000000
        /*04a4*/ 	.short	0x010a
        /*04a6*/ 	.byte	0x04
	.zero		1


	//   ....[61]....
        /*04a8*/ 	.word	0x00002d50
        /*04ac*/ 	.word	0x000000ff
        /*04b0*/ 	.word	0x00000000
        /*04b4*/ 	.short	0x010a
        /*04b6*/ 	.byte	0x04
	.zero		1


	//   ....[62]....
        /*04b8*/ 	.word	0x00002df0
        /*04bc*/ 	.word	0x000000ff
        /*04c0*/ 	.word	0x00000000
        /*04c4*/ 	.short	0x010a
        /*04c6*/ 	.byte	0x04
	.zero		1


	//   ....[63]....
        /*04c8*/ 	.word	0x00002e90
        /*04cc*/ 	.word	0x000000ff
        /*04d0*/ 	.word	0x00000000
        /*04d4*/ 	.short	0x010a
        /*04d6*/ 	.byte	0x04
	.zero		1


	//   ....[64]....
        /*04d8*/ 	.word	0x00002f30
        /*04dc*/ 	.word	0x000000ff
        /*04e0*/ 	.word	0x00000000
        /*04e4*/ 	.short	0x010a
        /*04e6*/ 	.byte	0x04
	.zero		1


	//   ....[65]....
        /*04e8*/ 	.word	0x00002fd0
        /*04ec*/ 	.word	0x000000ff
        /*04f0*/ 	.word	0x00000000
        /*04f4*/ 	.short	0x010a
        /*04f6*/ 	.byte	0x04
	.zero		1


	//   ....[66]....
        /*04f8*/ 	.word	0x00003070
        /*04fc*/ 	.word	0x000000ff
        /*0500*/ 	.word	0x00000000
        /*0504*/ 	.short	0x010a
        /*0506*/ 	.byte	0x04
	.zero		1


	//   ....[67]....
        /*0508*/ 	.word	0x00003110
        /*050c*/ 	.word	0x000000ff
        /*0510*/ 	.word	0x00000000
        /*0514*/ 	.short	0x010a
        /*0516*/ 	.byte	0x04
	.zero		1


	//   ....[68]....
        /*0518*/ 	.word	0x000031b0
        /*051c*/ 	.word	0x000000ff
        /*0520*/ 	.word	0x00000000
        /*0524*/ 	.short	0x010a
        /*0526*/ 	.byte	0x04
	.zero		1


	//   ....[69]....
        /*0528*/ 	.word	0x00003260
        /*052c*/ 	.word	0x00000000
        /*0530*/ 	.word	0x00000000
        /*0534*/ 	.short	0x010a
        /*0536*/ 	.byte	0xff
	.zero		1


	//   ....[70]....
        /*0538*/ 	.word	0x00003390
        /*053c*/ 	.word	0x000000ff
        /*0540*/ 	.word	0x00000138
        /*0544*/ 	.short	0x010a
        /*0546*/ 	.byte	0x30
	.zero		1


	//   ....[71]....
        /*0548*/ 	.word	0x00003430
        /*054c*/ 	.word	0x000000ff
        /*0550*/ 	.word	0x00000130
        /*0554*/ 	.short	0x010a
        /*0556*/ 	.byte	0x30
	.zero		1


	//   ....[72]....
        /*0558*/ 	.word	0x000034d0
        /*055c*/ 	.word	0x000000ff
        /*0560*/ 	.word	0x00000000
        /*0564*/ 	.short	0x0101
        /*0566*/ 	.byte	0x06
	.zero		1


	//   ....[73]....
        /*0568*/ 	.word	0x00003510
        /*056c*/ 	.word	0x000000ff
        /*0570*/ 	.word	0x00000138
        /*0574*/ 	.short	0x0106
        /*0576*/ 	.byte	0x30
	.zero		1


	//   ....[74]....
        /*0578*/ 	.word	0x00003550
        /*057c*/ 	.word	0x00000000
        /*0580*/ 	.word	0x00000138
        /*0584*/ 	.short	0x010a
        /*0586*/ 	.byte	0xff
	.zero		1


	//   ....[75]....
        /*0588*/ 	.word	0x00003a60
        /*058c*/ 	.word	0x000000ff
        /*0590*/ 	.word	0x00000130
        /*0594*/ 	.short	0x010a
        /*0596*/ 	.byte	0x06
	.zero		1


	//   ....[76]....
        /*0598*/ 	.word	0x00003b10
        /*059c*/ 	.word	0x000000ff
        /*05a0*/ 	.word	0x00000000
        /*05a4*/ 	.short	0x0101
        /*05a6*/ 	.byte	0x05
	.zero		1


	//   ....[77]....
        /*05a8*/ 	.word	0x00003b20
        /*05ac*/ 	.word	0x000000ff
        /*05b0*/ 	.word	0x00000150
        /*05b4*/ 	.short	0x010a
        /*05b6*/ 	.byte	0x08
	.zero		1


	//   ....[78]....
        /*05b8*/ 	.word	0x00003bb0
        /*05bc*/ 	.word	0x000000ff
        /*05c0*/ 	.word	0x00000000
        /*05c4*/ 	.short	0x010a
        /*05c6*/ 	.byte	0x04
	.zero		1


	//   ....[79]....
        /*05c8*/ 	.word	0x00003c20
        /*05cc*/ 	.word	0x000000ff
        /*05d0*/ 	.word	0x00000000
        /*05d4*/ 	.short	0x010a
        /*05d6*/ 	.byte	0x07
	.zero		1


	//   ....[80]....
        /*05d8*/ 	.word	0x00003d50
        /*05dc*/ 	.word	0x000000ff
        /*05e0*/ 	.word	0x00000000
        /*05e4*/ 	.short	0x010a
        /*05e6*/ 	.byte	0x04
	.zero		1


	//   ....[81]....
        /*05e8*/ 	.word	0x00003fa0
        /*05ec*/ 	.word	0x000000ff
        /*05f0*/ 	.word	0x00000000
        /*05f4*/ 	.short	0x010a
        /*05f6*/ 	.byte	0x05
	.zero		1


	//   ....[82]....
        /*05f8*/ 	.word	0x00004030
        /*05fc*/ 	.word	0x000000ff
        /*0600*/ 	.word	0x00000000
        /*0604*/ 	.short	0x010a
        /*0606*/ 	.byte	0x07
	.zero		1


	//   ....[83]....
        /*0608*/ 	.word	0x00004470
        /*060c*/ 	.word	0x000000ff
        /*0610*/ 	.word	0x00000130
        /*0614*/ 	.short	0x010a
        /*0616*/ 	.byte	0x0e
	.zero		1


	//   ....[84]....
        /*0618*/ 	.word	0x00004560
        /*061c*/ 	.word	0x000000ff
        /*0620*/ 	.word	0x00000000
        /*0624*/ 	.short	0x0101
        /*0626*/ 	.byte	0x10
	.zero		1


	//   ....[85]....
        /*0628*/ 	.word	0x00004880
        /*062c*/ 	.word	0x000000ff
        /*0630*/ 	.word	0x00000128
        /*0634*/ 	.short	0x010a
        /*0636*/ 	.byte	0x0e
	.zero		1


	//   ....[86]....
        /*0638*/ 	.word	0x000049e0
        /*063c*/ 	.word	0x000000ff
        /*0640*/ 	.word	0x00000118
        /*0644*/ 	.short	0x010a
        /*0646*/ 	.byte	0x0e
	.zero		1


	//   ....[87]....
        /*0648*/ 	.word	0x00004da0
        /*064c*/ 	.word	0x000000ff
        /*0650*/ 	.word	0x00000110
        /*0654*/ 	.short	0x010b
        /*0656*/ 	.byte	0x0e
	.zero		1


	//   ....[88]....
        /*0658*/ 	.word	0x00004dc0
        /*065c*/ 	.word	0x000000ff
        /*0660*/ 	.word	0x00000000
        /*0664*/ 	.short	0x0101
        /*0666*/ 	.byte	0x30
	.zero		1


	//   ....[89]....
        /*0668*/ 	.word	0x00004e00
        /*066c*/ 	.word	0x00000000
        /*0670*/ 	.word	0x00000118
        /*0674*/ 	.short	0x010a
        /*0676*/ 	.byte	0xff
	.zero		1


	//   ....[90]....
        /*0678*/ 	.word	0x00005150
        /*067c*/ 	.word	0x000000ff
        /*0680*/ 	.word	0x00000130
        /*0684*/ 	.short	0x010a
        /*0686*/ 	.byte	0x2f
	.zero		1


	//   ....[91]....
        /*0688*/ 	.word	0x00005270
        /*068c*/ 	.word	0x000000ff
        /*0690*/ 	.word	0x00000000
        /*0694*/ 	.short	0x0101
        /*0696*/ 	.byte	0x04
	.zero		1


	//   ....[92]....
        /*0698*/ 	.word	0x00005c00
        /*069c*/ 	.word	0x000000ff
        /*06a0*/ 	.word	0x00000110
        /*06a4*/ 	.short	0x010a
        /*06a6*/ 	.byte	0x2f
	.zero		1


	//   ....[93]....
        /*06a8*/ 	.word	0x00005c10
        /*06ac*/ 	.word	0x00000098
        /*06b0*/ 	.word	0x00000140
        /*06b4*/ 	.short	0x010a
        /*06b6*/ 	.byte	0xff
	.zero		1


	//   ....[94]....
        /*06b8*/ 	.word	0x00005da0
        /*06bc*/ 	.word	0x000000ff
        /*06c0*/ 	.word	0x00000110
        /*06c4*/ 	.short	0x010a
        /*06c6*/ 	.byte	0x2f
	.zero		1


	//   ....[95]....
        /*06c8*/ 	.word	0x00005ea0
        /*06cc*/ 	.word	0x000000ff
        /*06d0*/ 	.word	0x00000000
        /*06d4*/ 	.short	0x0101
        /*06d6*/ 	.byte	0x04
	.zero		1


	//   ....[96]....
        /*06d8*/ 	.word	0x00005f00
        /*06dc*/ 	.word	0x00000098
        /*06e0*/ 	.word	0x00000140
        /*06e4*/ 	.short	0x010a
        /*06e6*/ 	.byte	0xff
	.zero		1


	//   ....[97]....
        /*06e8*/ 	.word	0x000062c0
        /*06ec*/ 	.word	0x000000ff
        /*06f0*/ 	.word	0x00000000
        /*06f4*/ 	.short	0x0101
        /*06f6*/ 	.byte	0x05
	.zero		1


	//   ....[98]....
        /*06f8*/ 	.word	0x00007490
        /*06fc*/ 	.word	0x00000002
        /*0700*/ 	.word	0x00000088
        /*0704*/ 	.short	0x010a
        /*0706*/ 	.byte	0xff
	.zero		1


	//   ....[99]....
        /*0708*/ 	.word	0x000074f0
        /*070c*/ 	.word	0x00000002
        /*0710*/ 	.word	0x00000088
        /*0714*/ 	.short	0x010a
        /*0716*/ 	.byte	0xff
	.zero		1


	//   ....[100]....
        /*0718*/ 	.word	0x00007550
        /*071c*/ 	.word	0x00000002
        /*0720*/ 	.word	0x00000130
        /*0724*/ 	.short	0x010a
        /*0726*/ 	.byte	0xff
	.zero		1


	//   ....[101]....
        /*0728*/ 	.word	0x000075b0
        /*072c*/ 	.word	0x00000000
        /*0730*/ 	.word	0x00000000
        /*0734*/ 	.short	0x010a
        /*0736*/ 	.byte	0xff
	.zero		1


	//   ....[102]....
        /*0738*/ 	.word	0x00007610
        /*073c*/ 	.word	0x00000000
        /*0740*/ 	.word	0x00000000
        /*0744*/ 	.short	0x010a
        /*0746*/ 	.byte	0xff
	.zero		1


	//   ....[103]....
        /*0748*/ 	.word	0x00007670
        /*074c*/ 	.word	0x00000000
        /*0750*/ 	.word	0x00000000
        /*0754*/ 	.short	0x010a
        /*0756*/ 	.byte	0xff
	.zero		1


	//   ....[104]....
        /*0758*/ 	.word	0x000076d0
        /*075c*/ 	.word	0x00000000
        /*0760*/ 	.word	0x00000000
        /*0764*/ 	.short	0x010a
        /*0766*/ 	.byte	0xff
	.zero		1


	//   ....[105]....
        /*0768*/ 	.word	0x00007730
        /*076c*/ 	.word	0x00000000
        /*0770*/ 	.word	0x00000000
        /*0774*/ 	.short	0x010a
        /*0776*/ 	.byte	0xff
	.zero		1


	//   ....[106]....
        /*0778*/ 	.word	0x00007790
        /*077c*/ 	.word	0x00000000
        /*0780*/ 	.word	0x00000000
        /*0784*/ 	.short	0x010a
        /*0786*/ 	.byte	0xff
	.zero		1


	//   ....[107]....
        /*0788*/ 	.word	0x000077f0
        /*078c*/ 	.word	0x00000000
        /*0790*/ 	.word	0x00000000
        /*0794*/ 	.short	0x010a
        /*0796*/ 	.byte	0xff
	.zero		1


	//   ....[108]....
        /*0798*/ 	.word	0x00007850
        /*079c*/ 	.word	0x00000000
        /*07a0*/ 	.word	0x00000000
        /*07a4*/ 	.short	0x010a
        /*07a6*/ 	.byte	0xff
	.zero		1


	//   ....[109]....
        /*07a8*/ 	.word	0x000078b0
        /*07ac*/ 	.word	0x00000000
        /*07b0*/ 	.word	0x00000000
        /*07b4*/ 	.short	0x010a
        /*07b6*/ 	.byte	0xff
	.zero		1


	//   ....[110]....
        /*07b8*/ 	.word	0x00007910
        /*07bc*/ 	.word	0x00000000
        /*07c0*/ 	.word	0x00000000
        /*07c4*/ 	.short	0x010a
        /*07c6*/ 	.byte	0xff
	.zero		1


	//   ....[111]....
        /*07c8*/ 	.word	0x00007970
        /*07cc*/ 	.word	0x00000000
        /*07d0*/ 	.word	0x00000000
        /*07d4*/ 	.short	0x010a
        /*07d6*/ 	.byte	0xff
	.zero		1


	//   ....[112]....
        /*07d8*/ 	.word	0x000079d0
        /*07dc*/ 	.word	0x00000000
        /*07e0*/ 	.word	0x00000000
        /*07e4*/ 	.short	0x010a
        /*07e6*/ 	.byte	0xff
	.zero		1


	//   ....[113]....
        /*07e8*/ 	.word	0x00007a30
        /*07ec*/ 	.word	0x00000000
        /*07f0*/ 	.word	0x00000000
        /*07f4*/ 	.short	0x010a
        /*07f6*/ 	.byte	0xff
	.zero		1


	//   ....[114]....
        /*07f8*/ 	.word	0x00007a90
        /*07fc*/ 	.word	0x00000000
        /*0800*/ 	.word	0x00000000
        /*0804*/ 	.short	0x010a
        /*0806*/ 	.byte	0xff
	.zero		1


	//   ....[115]....
        /*0808*/ 	.word	0x00007af0
        /*080c*/ 	.word	0x00000000
        /*0810*/ 	.word	0x00000000
        /*0814*/ 	.short	0x010a
        /*0816*/ 	.byte	0xff
	.zero		1


	//   ....[116]....
        /*0818*/ 	.word	0x00007b50
        /*081c*/ 	.word	0x00000000
        /*0820*/ 	.word	0x00000000
        /*0824*/ 	.short	0x010a
        /*0826*/ 	.byte	0xff
	.zero		1


	//   ....[117]....
        /*0828*/ 	.word	0x00007bb0
        /*082c*/ 	.word	0x00000004
        /*0830*/ 	.word	0x00000138
        /*0834*/ 	.short	0x010a
        /*0836*/ 	.byte	0xff
	.zero		1


	//   ....[118]....
        /*0838*/ 	.word	0x00007c10
        /*083c*/ 	.word	0x00000004
        /*0840*/ 	.word	0x00000130
        /*0844*/ 	.short	0x010a
        /*0846*/ 	.byte	0xff
	.zero		1


	//   ....[119]....
        /*0848*/ 	.word	0x00007c70
        /*084c*/ 	.word	0x00000000
        /*0850*/ 	.word	0x00000130
        /*0854*/ 	.short	0x010a
        /*0856*/ 	.byte	0xff
	.zero		1


	//   ....[120]....
        /*0858*/ 	.word	0x00007cd0
        /*085c*/ 	.word	0x00000005
        /*0860*/ 	.word	0x00000150
        /*0864*/ 	.short	0x010a
        /*0866*/ 	.byte	0xff
	.zero		1


	//   ....[121]....
        /*0868*/ 	.word	0x00007d30
        /*086c*/ 	.word	0x00000000
        /*0870*/ 	.word	0x00000000
        /*0874*/ 	.short	0x010a
        /*0876*/ 	.byte	0xff
	.zero		1


	//   ....[122]....
        /*0878*/ 	.word	0x00007d90
        /*087c*/ 	.word	0x00000000
        /*0880*/ 	.word	0x00000000
        /*0884*/ 	.short	0x010a
        /*0886*/ 	.byte	0xff
	.zero		1


	//   ....[123]....
        /*0888*/ 	.word	0x00007df0
        /*088c*/ 	.word	0x00000000
        /*0890*/ 	.word	0x00000000
        /*0894*/ 	.short	0x010a
        /*0896*/ 	.byte	0xff
	.zero		1


	//   ....[124]....
        /*0898*/ 	.word	0x00007e50
        /*089c*/ 	.word	0x00000000
        /*08a0*/ 	.word	0x00000130
        /*08a4*/ 	.short	0x010a
        /*08a6*/ 	.byte	0xff
	.zero		1


	//   ....[125]....
        /*08a8*/ 	.word	0x00007eb0
        /*08ac*/ 	.word	0x00000000
        /*08b0*/ 	.word	0x00000128
        /*08b4*/ 	.short	0x010a
        /*08b6*/ 	.byte	0xff
	.zero		1


	//   ....[126]....
        /*08b8*/ 	.word	0x00007f10
        /*08bc*/ 	.word	0x00000000
        /*08c0*/ 	.word	0x00000118
        /*08c4*/ 	.short	0x010a
        /*08c6*/ 	.byte	0xff
	.zero		1


	//   ....[127]....
        /*08c8*/ 	.word	0x00007f70
        /*08cc*/ 	.word	0x00000000
        /*08d0*/ 	.word	0x00000130
        /*08d4*/ 	.short	0x010a
        /*08d6*/ 	.byte	0xff
	.zero		1


	//   ....[128]....
        /*08d8*/ 	.word	0x00007fd0
        /*08dc*/ 	.word	0x00000000
        /*08e0*/ 	.word	0x00000110
        /*08e4*/ 	.short	0x010a
        /*08e6*/ 	.byte	0xff
	.zero		1


	//   ....[129]....
        /*08e8*/ 	.word	0x00008020
        /*08ec*/ 	.word	0x00000098
        /*08f0*/ 	.word	0x00000140
        /*08f4*/ 	.short	0x010a
        /*08f6*/ 	.byte	0xff
	.zero		1


	//----- nvinfo : EIATTR_NUM_MBARRIERS
	.align		4
.L_47:
        /*08f8*/ 	.byte	0x03, 0x38
        /*08fa*/ 	.short	0x002c


	//----- nvinfo : EIATTR_EXIT_INSTR_OFFSETS
	.align		4
        /*08fc*/ 	.byte	0x04, 0x1c
        /*08fe*/ 	.short	(.L_49 - .L_48)


	//   ....[0]....
.L_48:
        /*0900*/ 	.word	0x00003290


	//   ....[1]....
        /*0904*/ 	.word	0x00003520


	//   ....[2]....
        /*0908*/ 	.word	0x00003580


	//   ....[3]....
        /*090c*/ 	.word	0x000042a0


	//   ....[4]....
        /*0910*/ 	.word	0x00004e30


	//   ....[5]....
        /*0914*/ 	.word	0x00004e70


	//   ....[6]....
        /*0918*/ 	.word	0x00007470


	//----- nvinfo : EIATTR_MAX_THREADS
	.align		4
.L_49:
        /*091c*/ 	.byte	0x04, 0x05
        /*091e*/ 	.short	(.L_51 - .L_50)
.L_50:
        /*0920*/ 	.word	0x00000100
        /*0924*/ 	.word	0x00000001
        /*0928*/ 	.word	0x00000001


	//----- nvinfo : EIATTR_CRS_STACK_SIZE
	.align		4
.L_51:
        /*092c*/ 	.byte	0x04, 0x1e
        /*092e*/ 	.short	(.L_53 - .L_52)
.L_52:
        /*0930*/ 	.word	0x00000000


	//----- nvinfo : EIATTR_CBANK_PARAM_SIZE
	.align		4
.L_53:
        /*0934*/ 	.byte	0x03, 0x19
        /*0936*/ 	.short	0x0800


	//----- nvinfo : EIATTR_PARAM_CBANK
	.align		4
        /*0938*/ 	.byte	0x04, 0x0a
        /*093a*/ 	.short	(.L_55 - .L_54)
	.align		4
.L_54:
        /*093c*/ 	.word	index@(.nv.constant0._ZN7cutlass13device_kernelINS_4conv6kernel13ConvUniversalINS1_16ConvProblemShapeILNS1_8OperatorE0ELi2EEENS1_10collective14CollectiveConvINS1_47MainloopSm100TmaUmmaWarpSpecializedImplicitGemmILS5_0ELi17ELi2ELi1ELi2EN4cute5tupleIJNSA_1CILi1EEESD_SD_EEEEENSB_IJNSC_ILi128EEENSC_ILi64EEENSB_IJSH_EEEEEENS_12float_e4m3_tESK_NSA_8TiledMMAINSA_8MMA_AtomIJNSA_10MMA_TraitsINSA_19SM100_MMA_F8F6F4_SSEJSK_SK_fSG_SH_NSA_17integral_constantINSA_4UMMA5MajorELSR_0EEESS_NSP_INSQ_7ScaleInELST_0EEESU_EEEEEENSA_6LayoutISE_NSB_IJNSC_ILi0EEESY_SY_EEEEENSB_IJNSA_10UnderscoreES11_S11_EEEEENS7_6detail27Sm100ImplicitGemmTileTraitsINSA_20SM90_TMA_LOAD_IM2COLENSA_14ComposedLayoutINSA_7SwizzleILi2ELi4ELi3EEENSA_18smem_ptr_flag_bitsILi8EEENSX_INSB_IJNSC_ILi8EEESH_EEENSB_IJSH_SD_EEEEEEEvEENS15_INSA_13SM90_TMA_LOADES1G_vEEEENS_8epilogue10collective18CollectiveEpilogueINS1L_23Sm100TmaWarpSpecializedILi1ELi1ELi64ELb0ELb0EEEJSJ_NSB_IJNSX_ISG_SD_EENSX_ISH_SD_EEEEESK_NSB_IJNSB_IJlllEEESD_SY_EEESK_S1U_NS1L_6fusion15FusionCallbacksIS1P_NS1V_17LinearCombinationISK_fSK_fLNS_15FloatRoundStyleE2EEESJ_S1S_JEEENSA_5SM1004TMEM4LOAD26SM100_TMEM_LOAD_32dp32b64xES16_S1G_NSA_39AutoVectorizingCopyWithAssumedAlignmentILi128EEENSA_21SM90_TMA_STORE_IM2COLES1G_S26_S26_EEEvvEEEEvNT_6ParamsE)
        /*0940*/ 	.short	0x0380
        /*0942*/ 	.short	0x0800


	//----- nvinfo : EIATTR_SW_WAR
	.align		4
.L_55:
        /*0944*/ 	.byte	0x04, 0x36
        /*0946*/ 	.short	(.L_57 - .L_56)
.L_56:
        /*0948*/ 	.word	0x00000008
.L_57:


//--------------------- .nv.callgraph             --------------------------
	.section	.nv.callgraph,"",@"SHT_CUDA_CALLGRAPH"
	.align	4
	.sectionentsize	8
	.align		4
        /*0000*/ 	.word	0x00000000
	.align		4
        /*0004*/ 	.word	0xffffffff
	.align		4
        /*0008*/ 	.word	index@(_ZN7cutlass13device_kernelINS_4conv6kernel13ConvUniversalINS1_16ConvProblemShapeILNS1_8OperatorE0ELi2EEENS1_10collective14CollectiveConvINS1_47MainloopSm100TmaUmmaWarpSpecializedImplicitGemmILS5_0ELi17ELi2ELi1ELi2EN4cute5tupleIJNSA_1CILi1EEESD_SD_EEEEENSB_IJNSC_ILi128EEENSC_ILi64EEENSB_IJSH_EEEEEENS_12float_e4m3_tESK_NSA_8TiledMMAINSA_8MMA_AtomIJNSA_10MMA_TraitsINSA_19SM100_MMA_F8F6F4_SSEJSK_SK_fSG_SH_NSA_17integral_constantINSA_4UMMA5MajorELSR_0EEESS_NSP_INSQ_7ScaleInELST_0EEESU_EEEEEENSA_6LayoutISE_NSB_IJNSC_ILi0EEESY_SY_EEEEENSB_IJNSA_10UnderscoreES11_S11_EEEEENS7_6detail27Sm100ImplicitGemmTileTraitsINSA_20SM90_TMA_LOAD_IM2COLENSA_14ComposedLayoutINSA_7SwizzleILi2ELi4ELi3EEENSA_18smem_ptr_flag_bitsILi8EEENSX_INSB_IJNSC_ILi8EEESH_EEENSB_IJSH_SD_EEEEEEEvEENS15_INSA_13SM90_TMA_LOADES1G_vEEEENS_8epilogue10collective18CollectiveEpilogueINS1L_23Sm100TmaWarpSpecializedILi1ELi1ELi64ELb0ELb0EEEJSJ_NSB_IJNSX_ISG_SD_EENSX_ISH_SD_EEEEESK_NSB_IJNSB_IJlllEEESD_SY_EEESK_S1U_NS1L_6fusion15FusionCallbacksIS1P_NS1V_17LinearCombinationISK_fSK_fLNS_15FloatRoundStyleE2EEESJ_S1S_JEEENSA_5SM1004TMEM4LOAD26SM100_TMEM_LOAD_32dp32b64xES16_S1G_NSA_39AutoVectorizingCopyWithAssumedAlignmentILi128EEENSA_21SM90_TMA_STORE_IM2COLES1G_S26_S26_EEEvvEEEEvNT_6ParamsE)
	.align		4
        /*000c*/ 	.word	index@(__assertfail)
	.align		4
        /*0010*/ 	.word	0x00000000
	.align		4
        /*0014*/ 	.word	0xfffffffe
	.align		4
        /*0018*/ 	.word	0x00000000
	.align		4
        /*001c*/ 	.word	0xfffffffd
	.align		4
        /*0020*/ 	.word	0x00000000
	.align		4
        /*0024*/ 	.word	0xfffffffc


//--------------------- .nv.constant4             --------------------------
	.section	.nv.constant4,"a",@progbits
	.align	8
	.align		8
.nv.constant4:
        /*0000*/ 	.dword	__assertfail
	.align		8
        /*0008*/ 	.dword	__unnamed_1
	.align		8
        /*0010*/ 	.dword	__unnamed_2
	.align		8
        /*0018*/ 	.dword	_ZN39_INTERNAL_4c2f403d_4_k_cu_eccca09b_31314cuda3std3__45__cpo5beginE
	.align		8
        /*0020*/ 	.dword	_ZN39_INTERNAL_4c2f403d_4_k_cu_eccca09b_31314cuda3std3__45__cpo3endE
	.align		8
        /*0028*/ 	.dword	_ZN39_INTERNAL_4c2f403d_4_k_cu_eccca09b_31314cuda3std3__45__cpo6cbeginE
	.align		8
        /*0030*/ 	.dword	_ZN39_INTERNAL_4c2f403d_4_k_cu_eccca09b_31314cuda3std3__45__cpo4cendE
	.align		8
        /*0038*/ 	.dword	_ZN39_INTERNAL_4c2f403d_4_k_cu_eccca09b_31314cuda3std3__441_GLOBAL__N__4c2f403d_4_k_cu_eccca09b_31316ignoreE
	.align		8
        /*0040*/ 	.dword	_ZN39_INTERNAL_4c2f403d_4_k_cu_eccca09b_31314cuda3std3__419piecewise_constructE
	.align		8
        /*0048*/ 	.dword	_ZN39_INTERNAL_4c2f403d_4_k_cu_eccca09b_31314cuda3std3__48in_placeE
	.align		8
        /*0050*/ 	.dword	_ZN39_INTERNAL_4c2f403d_4_k_cu_eccca09b_31314cuda3std6ranges3__45__cpo4swapE
	.align		8
        /*0058*/ 	.dword	_ZN39_INTERNAL_4c2f403d_4_k_cu_eccca09b_31314cuda3std6ranges3__45__cpo9iter_moveE
	.align		8
        /*0060*/ 	.dword	_ZN39_INTERNAL_4c2f403d_4_k_cu_eccca09b_31314cute7productE
	.align		8
        /*0068*/ 	.dword	_ZN39_INTERNAL_4c2f403d_4_k_cu_eccca09b_31314cute1_E
	.align		8
        /*0070*/ 	.dword	$str$27
	.align		8
        /*0078*/ 	.dword	$str$28
	.align		8
        /*0080*/ 	.dword	$str$29
	.align		8
        /*0088*/ 	.dword	$str$30


//--------------------- .text._ZN7cutlass13device_kernelINS_4conv6kernel13ConvUniversalINS1_16ConvProblemShapeILNS1_8OperatorE0ELi2EEENS1_10collective14CollectiveConvINS1_47MainloopSm100TmaUmmaWarpSpecializedImplicitGemmILS5_0ELi17ELi2ELi1ELi2EN4cute5tupleIJNSA_1CILi1EEESD_SD_EEEEENSB_IJNSC_ILi128EEENSC_ILi64EEENSB_IJSH_EEEEEENS_12float_e4m3_tESK_NSA_8TiledMMAINSA_8MMA_AtomIJNSA_10MMA_TraitsINSA_19SM100_MMA_F8F6F4_SSEJSK_SK_fSG_SH_NSA_17integral_constantINSA_4UMMA5MajorELSR_0EEESS_NSP_INSQ_7ScaleInELST_0EEESU_EEEEEENSA_6LayoutISE_NSB_IJNSC_ILi0EEESY_SY_EEEEENSB_IJNSA_10UnderscoreES11_S11_EEEEENS7_6detail27Sm100ImplicitGemmTileTraitsINSA_20SM90_TMA_LOAD_IM2COLENSA_14ComposedLayoutINSA_7SwizzleILi2ELi4ELi3EEENSA_18smem_ptr_flag_bitsILi8EEENSX_INSB_IJNSC_ILi8EEESH_EEENSB_IJSH_SD_EEEEEEEvEENS15_INSA_13SM90_TMA_LOADES1G_vEEEENS_8epilogue10collective18CollectiveEpilogueINS1L_23Sm100TmaWarpSpecializedILi1ELi1ELi64ELb0ELb0EEEJSJ_NSB_IJNSX_ISG_SD_EENSX_ISH_SD_EEEEESK_NSB_IJNSB_IJlllEEESD_SY_EEESK_S1U_NS1L_6fusion15FusionCallbacksIS1P_NS1V_17LinearCombinationISK_fSK_fLNS_15FloatRoundStyleE2EEESJ_S1S_JEEENSA_5SM1004TMEM4LOAD26SM100_TMEM_LOAD_32dp32b64xES16_S1G_NSA_39AutoVectorizingCopyWithAssumedAlignmentILi128EEENSA_21SM90_TMA_STORE_IM2COLES1G_S26_S26_EEEvvEEEEvNT_6ParamsE --------------------------
	.section	.text._ZN7cutlass13device_kernelINS_4conv6kernel13ConvUniversalINS1_16ConvProblemShapeILNS1_8OperatorE0ELi2EEENS1_10collective14CollectiveConvINS1_47MainloopSm100TmaUmmaWarpSpecializedImplicitGemmILS5_0ELi17ELi2ELi1ELi2EN4cute5tupleIJNSA_1CILi1EEESD_SD_EEEEENSB_IJNSC_ILi128EEENSC_ILi64EEENSB_IJSH_EEEEEENS_12float_e4m3_tESK_NSA_8TiledMMAINSA_8MMA_AtomIJNSA_10MMA_TraitsINSA_19SM100_MMA_F8F6F4_SSEJSK_SK_fSG_SH_NSA_17integral_constantINSA_4UMMA5MajorELSR_0EEESS_NSP_INSQ_7ScaleInELST_0EEESU_EEEEEENSA_6LayoutISE_NSB_IJNSC_ILi0EEESY_SY_EEEEENSB_IJNSA_10UnderscoreES11_S11_EEEEENS7_6detail27Sm100ImplicitGemmTileTraitsINSA_20SM90_TMA_LOAD_IM2COLENSA_14ComposedLayoutINSA_7SwizzleILi2ELi4ELi3EEENSA_18smem_ptr_flag_bitsILi8EEENSX_INSB_IJNSC_ILi8EEESH_EEENSB_IJSH_SD_EEEEEEEvEENS15_INSA_13SM90_TMA_LOADES1G_vEEEENS_8epilogue10collective18CollectiveEpilogueINS1L_23Sm100TmaWarpSpecializedILi1ELi1ELi64ELb0ELb0EEEJSJ_NSB_IJNSX_ISG_SD_EENSX_ISH_SD_EEEEESK_NSB_IJNSB_IJlllEEESD_SY_EEESK_S1U_NS1L_6fusion15FusionCallbacksIS1P_NS1V_17LinearCombinationISK_fSK_fLNS_15FloatRoundStyleE2EEESJ_S1S_JEEENSA_5SM1004TMEM4LOAD26SM100_TMEM_LOAD_32dp32b64xES16_S1G_NSA_39AutoVectorizingCopyWithAssumedAlignmentILi128EEENSA_21SM90_TMA_STORE_IM2COLES1G_S26_S26_EEEvvEEEEvNT_6ParamsE,"ax",@progbits
	.align	128
.text._ZN7cutlass13device_kernelINS_4conv6kernel13ConvUniversalINS1_16ConvProblemShapeILNS1_8OperatorE0ELi2EEENS1_10collective14CollectiveConvINS1_47MainloopSm100TmaUmmaWarpSpecializedImplicitGemmILS5_0ELi17ELi2ELi1ELi2EN4cute5tupleIJNSA_1CILi1EEESD_SD_EEEEENSB_IJNSC_ILi128EEENSC_ILi64EEENSB_IJSH_EEEEEENS_12float_e4m3_tESK_NSA_8TiledMMAINSA_8MMA_AtomIJNSA_10MMA_TraitsINSA_19SM100_MMA_F8F6F4_SSEJSK_SK_fSG_SH_NSA_17integral_constantINSA_4UMMA5MajorELSR_0EEESS_NSP_INSQ_7ScaleInELST_0EEESU_EEEEEENSA_6LayoutISE_NSB_IJNSC_ILi0EEESY_SY_EEEEENSB_IJNSA_10UnderscoreES11_S11_EEEEENS7_6detail27Sm100ImplicitGemmTileTraitsINSA_20SM90_TMA_LOAD_IM2COLENSA_14ComposedLayoutINSA_7SwizzleILi2ELi4ELi3EEENSA_18smem_ptr_flag_bitsILi8EEENSX_INSB_IJNSC_ILi8EEESH_EEENSB_IJSH_SD_EEEEEEEvEENS15_INSA_13SM90_TMA_LOADES1G_vEEEENS_8epilogue10collective18CollectiveEpilogueINS1L_23Sm100TmaWarpSpecializedILi1ELi1ELi64ELb0ELb0EEEJSJ_NSB_IJNSX_ISG_SD_EENSX_ISH_SD_EEEEESK_NSB_IJNSB_IJlllEEESD_SY_EEESK_S1U_NS1L_6fusion15FusionCallbacksIS1P_NS1V_17LinearCombinationISK_fSK_fLNS_15FloatRoundStyleE2EEESJ_S1S_JEEENSA_5SM1004TMEM4LOAD26SM100_TMEM_LOAD_32dp32b64xES16_S1G_NSA_39AutoVectorizingCopyWithAssumedAlignmentILi128EEENSA_21SM90_TMA_STORE_IM2COLES1G_S26_S26_EEEvvEEEEvNT_6ParamsE:
        .type           _ZN7cutlass13device_kernelINS_4conv6kernel13ConvUniversalINS1_16ConvProblemShapeILNS1_8OperatorE0ELi2EEENS1_10collective14CollectiveConvINS1_47MainloopSm100TmaUmmaWarpSpecializedImplicitGemmILS5_0ELi17ELi2ELi1ELi2EN4cute5tupleIJNSA_1CILi1EEESD_SD_EEEEENSB_IJNSC_ILi128EEENSC_ILi64EEENSB_IJSH_EEEEEENS_12float_e4m3_tESK_NSA_8TiledMMAINSA_8MMA_AtomIJNSA_10MMA_TraitsINSA_19SM100_MMA_F8F6F4_SSEJSK_SK_fSG_SH_NSA_17integral_constantINSA_4UMMA5MajorELSR_0EEESS_NSP_INSQ_7ScaleInELST_0EEESU_EEEEEENSA_6LayoutISE_NSB_IJNSC_ILi0EEESY_SY_EEEEENSB_IJNSA_10UnderscoreES11_S11_EEEEENS7_6detail27Sm100ImplicitGemmTileTraitsINSA_20SM90_TMA_LOAD_IM2COLENSA_14ComposedLayoutINSA_7SwizzleILi2ELi4ELi3EEENSA_18smem_ptr_flag_bitsILi8EEENSX_INSB_IJNSC_ILi8EEESH_EEENSB_IJSH_SD_EEEEEEEvEENS15_INSA_13SM90_TMA_LOADES1G_vEEEENS_8epilogue10collective18CollectiveEpilogueINS1L_23Sm100TmaWarpSpecializedILi1ELi1ELi64ELb0ELb0EEEJSJ_NSB_IJNSX_ISG_SD_EENSX_ISH_SD_EEEEESK_NSB_IJNSB_IJlllEEESD_SY_EEESK_S1U_NS1L_6fusion15FusionCallbacksIS1P_NS1V_17LinearCombinationISK_fSK_fLNS_15FloatRoundStyleE2EEESJ_S1S_JEEENSA_5SM1004TMEM4LOAD26SM100_TMEM_LOAD_32dp32b64xES16_S1G_NSA_39AutoVectorizingCopyWithAssumedAlignmentILi128EEENSA_21SM90_TMA_STORE_IM2COLES1G_S26_S26_EEEvvEEEEvNT_6ParamsE,@function
        .size           _ZN7cutlass13device_kernelINS_4conv6kernel13ConvUniversalINS1_16ConvProblemShapeILNS1_8OperatorE0ELi2EEENS1_10collective14CollectiveConvINS1_47MainloopSm100TmaUmmaWarpSpecializedImplicitGemmILS5_0ELi17ELi2ELi1ELi2EN4cute5tupleIJNSA_1CILi1EEESD_SD_EEEEENSB_IJNSC_ILi128EEENSC_ILi64EEENSB_IJSH_EEEEEENS_12float_e4m3_tESK_NSA_8TiledMMAINSA_8MMA_AtomIJNSA_10MMA_TraitsINSA_19SM100_MMA_F8F6F4_SSEJSK_SK_fSG_SH_NSA_17integral_constantINSA_4UMMA5MajorELSR_0EEESS_NSP_INSQ_7ScaleInELST_0EEESU_EEEEEENSA_6LayoutISE_NSB_IJNSC_ILi0EEESY_SY_EEEEENSB_IJNSA_10UnderscoreES11_S11_EEEEENS7_6detail27Sm100ImplicitGemmTileTraitsINSA_20SM90_TMA_LOAD_IM2COLENSA_14ComposedLayoutINSA_7SwizzleILi2ELi4ELi3EEENSA_18smem_ptr_flag_bitsILi8EEENSX_INSB_IJNSC_ILi8EEESH_EEENSB_IJSH_SD_EEEEEEEvEENS15_INSA_13SM90_TMA_LOADES1G_vEEEENS_8epilogue10collective18CollectiveEpilogueINS1L_23Sm100TmaWarpSpecializedILi1ELi1ELi64ELb0ELb0EEEJSJ_NSB_IJNSX_ISG_SD_EENSX_ISH_SD_EEEEESK_NSB_IJNSB_IJlllEEESD_SY_EEESK_S1U_NS1L_6fusion15FusionCallbacksIS1P_NS1V_17LinearCombinationISK_fSK_fLNS_15FloatRoundStyleE2EEESJ_S1S_JEEENSA_5SM1004TMEM4LOAD26SM100_TMEM_LOAD_32dp32b64xES16_S1G_NSA_39AutoVectorizingCopyWithAssumedAlignmentILi128EEENSA_21SM90_TMA_STORE_IM2COLES1G_S26_S26_EEEvvEEEEvNT_6ParamsE,(.L_x_158 - _ZN7cutlass13device_kernelINS_4conv6kernel13ConvUniversalINS1_16ConvProblemShapeILNS1_8OperatorE0ELi2EEENS1_10collective14CollectiveConvINS1_47MainloopSm100TmaUmmaWarpSpecializedImplicitGemmILS5_0ELi17ELi2ELi1ELi2EN4cute5tupleIJNSA_1CILi1EEESD_SD_EEEEENSB_IJNSC_ILi128EEENSC_ILi64EEENSB_IJSH_EEEEEENS_12float_e4m3_tESK_NSA_8TiledMMAINSA_8MMA_AtomIJNSA_10MMA_TraitsINSA_19SM100_MMA_F8F6F4_SSEJSK_SK_fSG_SH_NSA_17integral_constantINSA_4UMMA5MajorELSR_0EEESS_NSP_INSQ_7ScaleInELST_0EEESU_EEEEEENSA_6LayoutISE_NSB_IJNSC_ILi0EEESY_SY_EEEEENSB_IJNSA_10UnderscoreES11_S11_EEEEENS7_6detail27Sm100ImplicitGemmTileTraitsINSA_20SM90_TMA_LOAD_IM2COLENSA_14ComposedLayoutINSA_7SwizzleILi2ELi4ELi3EEENSA_18smem_ptr_flag_bitsILi8EEENSX_INSB_IJNSC_ILi8EEESH_EEENSB_IJSH_SD_EEEEEEEvEENS15_INSA_13SM90_TMA_LOADES1G_vEEEENS_8epilogue10collective18CollectiveEpilogueINS1L_23Sm100TmaWarpSpecializedILi1ELi1ELi64ELb0ELb0EEEJSJ_NSB_IJNSX_ISG_SD_EENSX_ISH_SD_EEEEESK_NSB_IJNSB_IJlllEEESD_SY_EEESK_S1U_NS1L_6fusion15FusionCallbacksIS1P_NS1V_17LinearCombinationISK_fSK_fLNS_15FloatRoundStyleE2EEESJ_S1S_JEEENSA_5SM1004TMEM4LOAD26SM100_TMEM_LOAD_32dp32b64xES16_S1G_NSA_39AutoVectorizingCopyWithAssumedAlignmentILi128EEENSA_21SM90_TMA_STORE_IM2COLES1G_S26_S26_EEEvvEEEEvNT_6ParamsE)
        .other          _ZN7cutlass13device_kernelINS_4conv6kernel13ConvUniversalINS1_16ConvProblemShapeILNS1_8OperatorE0ELi2EEENS1_10collective14CollectiveConvINS1_47MainloopSm100TmaUmmaWarpSpecializedImplicitGemmILS5_0ELi17ELi2ELi1ELi2EN4cute5tupleIJNSA_1CILi1EEESD_SD_EEEEENSB_IJNSC_ILi128EEENSC_ILi64EEENSB_IJSH_EEEEEENS_12float_e4m3_tESK_NSA_8TiledMMAINSA_8MMA_AtomIJNSA_10MMA_TraitsINSA_19SM100_MMA_F8F6F4_SSEJSK_SK_fSG_SH_NSA_17integral_constantINSA_4UMMA5MajorELSR_0EEESS_NSP_INSQ_7ScaleInELST_0EEESU_EEEEEENSA_6LayoutISE_NSB_IJNSC_ILi0EEESY_SY_EEEEENSB_IJNSA_10UnderscoreES11_S11_EEEEENS7_6detail27Sm100ImplicitGemmTileTraitsINSA_20SM90_TMA_LOAD_IM2COLENSA_14ComposedLayoutINSA_7SwizzleILi2ELi4ELi3EEENSA_18smem_ptr_flag_bitsILi8EEENSX_INSB_IJNSC_ILi8EEESH_EEENSB_IJSH_SD_EEEEEEEvEENS15_INSA_13SM90_TMA_LOADES1G_vEEEENS_8epilogue10collective18CollectiveEpilogueINS1L_23Sm100TmaWarpSpecializedILi1ELi1ELi64ELb0ELb0EEEJSJ_NSB_IJNSX_ISG_SD_EENSX_ISH_SD_EEEEESK_NSB_IJNSB_IJlllEEESD_SY_EEESK_S1U_NS1L_6fusion15FusionCallbacksIS1P_NS1V_17LinearCombinationISK_fSK_fLNS_15FloatRoundStyleE2EEESJ_S1S_JEEENSA_5SM1004TMEM4LOAD26SM100_TMEM_LOAD_32dp32b64xES16_S1G_NSA_39AutoVectorizingCopyWithAssumedAlignmentILi128EEENSA_21SM90_TMA_STORE_IM2COLES1G_S26_S26_EEEvvEEEEvNT_6ParamsE,@"STO_CUDA_ENTRY STV_DEFAULT"
_ZN7cutlass13device_kernelINS_4conv6kernel13ConvUniversalINS1_16ConvProblemShapeILNS1_8OperatorE0ELi2EEENS1_10collective14CollectiveConvINS1_47MainloopSm100TmaUmmaWarpSpecializedImplicitGemmILS5_0ELi17ELi2ELi1ELi2EN4cute5tupleIJNSA_1CILi1EEESD_SD_EEEEENSB_IJNSC_ILi128EEENSC_ILi64EEENSB_IJSH_EEEEEENS_12float_e4m3_tESK_NSA_8TiledMMAINSA_8MMA_AtomIJNSA_10MMA_TraitsINSA_19SM100_MMA_F8F6F4_SSEJSK_SK_fSG_SH_NSA_17integral_constantINSA_4UMMA5MajorELSR_0EEESS_NSP_INSQ_7ScaleInELST_0EEESU_EEEEEENSA_6LayoutISE_NSB_IJNSC_ILi0EEESY_SY_EEEEENSB_IJNSA_10UnderscoreES11_S11_EEEEENS7_6detail27Sm100ImplicitGemmTileTraitsINSA_20SM90_TMA_LOAD_IM2COLENSA_14ComposedLayoutINSA_7SwizzleILi2ELi4ELi3EEENSA_18smem_ptr_flag_bitsILi8EEENSX_INSB_IJNSC_ILi8EEESH_EEENSB_IJSH_SD_EEEEEEEvEENS15_INSA_13SM90_TMA_LOADES1G_vEEEENS_8epilogue10collective18CollectiveEpilogueINS1L_23Sm100TmaWarpSpecializedILi1ELi1ELi64ELb0ELb0EEEJSJ_NSB_IJNSX_ISG_SD_EENSX_ISH_SD_EEEEESK_NSB_IJNSB_IJlllEEESD_SY_EEESK_S1U_NS1L_6fusion15FusionCallbacksIS1P_NS1V_17LinearCombinationISK_fSK_fLNS_15FloatRoundStyleE2EEESJ_S1S_JEEENSA_5SM1004TMEM4LOAD26SM100_TMEM_LOAD_32dp32b64xES16_S1G_NSA_39AutoVectorizingCopyWithAssumedAlignmentILi128EEENSA_21SM90_TMA_STORE_IM2COLES1G_S26_S26_EEEvvEEEEvNT_6ParamsE:
[----:B------:R-:W1:Y:S01]  /*0000*/  LDC R1, c[0x0][0x37c] ;  /* 0x0000df00ff017b82 */ /* 0x000e620000000800 */
[----:B------:R-:W2:Y:S07]  /*0010*/  S2R R167, SR_TID.X ;  /* 0x0000000000a77919 */ /* 0x000eae0000002100 */
[----:B------:R-:W3:Y:S01]  /*0020*/  LDC.64 R2, c[0x0][0x890] ;  /* 0x00022400ff027b82 */ /* 0x000ee20000000a00 */
[----:B------:R-:W4:Y:S01]  /*0030*/  LDCU.64 UR44, c[0x0][0x358] ;  /* 0x00006b00ff2c77ac */ /* 0x000f220008000a00 */
[----:B-1----:R-:W-:Y:S01]  /*0040*/  VIADD R1, R1, 0xfffffff8 ;  /* 0xfffffff801017836 */ /* 0x002fe20000000000 */
[----:B------:R-:W-:-:S02]  /*0050*/  PRMT R162, RZ, 0x7610, R162 ;  /* 0x00007610ffa27816 */ /* 0x000fc400000000a2 */
[----:B------:R-:W-:Y:S02]  /*0060*/  ELECT P2, URZ, PT ;  /* 0x0000000000ff782f */ /* 0x000fe40003840000 */
[----:B---3--:R-:W-:-:S04]  /*0070*/  ISETP.NE.U32.AND P0, PT, R2, RZ, PT ;  /* 0x000000ff0200720c */ /* 0x008fc80003f05070 */
[----:B------:R-:W-:Y:S02]  /*0080*/  ISETP.NE.AND.EX P0, PT, R3, RZ, PT, P0 ;  /* 0x000000ff0300720c */ /* 0x000fe40003f05300 */
[----:B--2---:R-:W-:-:S05]  /*0090*/  SHF.R.U32.HI R173, RZ, 0x5, R167 ;  /* 0x00000005ffad7819 */ /* 0x004fca00000116a7 */
[----:B------:R-:W1:Y:S02]  /*00a0*/  SHFL.IDX PT, R0, R173, RZ, 0x1f ;  /* 0x00001fffad007589 */ /* 0x000e6400000e0000 */
[----:B-1----:R-:W-:-:S04]  /*00b0*/  R2UR UR6, R0 ;  /* 0x00000000000672ca */ /* 0x002fc800000e0000 */
[----:B----4-:R-:W-:Y:S05]  /*00c0*/  @P0 BRA `(.L_x_0) ;  /* 0x00000000002c0947 */ /* 0x010fea0003800000 */
[----:B------:R-:W1:Y:S02]  /*00d0*/  LDCU.64 UR4, c[0x0][0x888] ;  /* 0x00011100ff0477ac */ /* 0x000e640008000a00 */
[----:B-1----:R-:W-:-:S04]  /*00e0*/  UISETP.NE.U32.AND UP0, UPT, UR4, URZ, UPT ;  /* 0x000000ff0400728c */ /* 0x002fc8000bf05070 */
[----:B------:R-:W-:-:S09]  /*00f0*/  UISETP.NE.AND.EX UP0, UPT, UR5, URZ, UPT, UP0 ;  /* 0x000000ff0500728c */ /* 0x000fd2000bf05300 */
[----:B------:R-:W-:Y:S05]  /*0100*/  BRA.U !UP0, `(.L_x_1) ;  /* 0x0000000108107547 */ /* 0x000fea000b800000 */
[----:B------:R-:W1:Y:S02]  /*0110*/  LDC.64 R4, c[0x0][0x888] ;  /* 0x00022200ff047b82 */ /* 0x000e640000000a00 */
[----:B-1----:R1:W5:Y:S01]  /*0120*/  LDG.E R81, desc[UR44][R4.64] ;  /* 0x0000002c04517981 */ /* 0x002362000c1e1900 */
[----:B------:R-:W-:Y:S01]  /*0130*/  HFMA2 R162, -RZ, RZ, 0, 5.9604644775390625e-08 ;  /* 0x00000001ffa27431 */ /* 0x000fe200000001ff */
[----:B------:R-:W-:Y:S05]  /*0140*/  BRA `(.L_x_0) ;  /* 0x00000000000c7947 */ /* 0x000fea0003800000 */
.L_x_1:
[----:B------:R-:W1:Y:S01]  /*0150*/  LDCU UR4, c[0x0][0x880] ;  /* 0x00011000ff0477ac */ /* 0x000e620008000800 */
[----:B------:R-:W-:Y:S01]  /*0160*/  HFMA2 R162, -RZ, RZ, 0, 5.9604644775390625e-08 ;  /* 0x00000001ffa27431 */ /* 0x000fe200000001ff */
[----:B-1----:R-:W-:-:S07]  /*0170*/  MOV R81, UR4 ;  /* 0x0000000400517c02 */ /* 0x002fce0008000f00 */
.L_x_0:
[----:B------:R-:W2:Y:S02]  /*0180*/  LDCU.64 UR4, c[0x0][0x8b0] ;  /* 0x00011600ff0477ac */ /* 0x000ea40008000a00 */
[----:B--2---:R-:W-:-:S04]  /*0190*/  UISETP.NE.U32.AND UP0, UPT, UR4, URZ, UPT ;  /* 0x000000ff0400728c */ /* 0x004fc8000bf05070 */
[----:B------:R-:W-:-:S09]  /*01a0*/  UISETP.NE.AND.EX UP0, UPT, UR5, URZ, UPT, UP0 ;  /* 0x000000ff0500728c */ /* 0x000fd2000bf05300 */
[----:B------:R-:W-:Y:S05]  /*01b0*/  BRA.U UP0, `(.L_x_2) ;  /* 0x0000000100247547 */ /* 0x000fea000b800000 */
[----:B------:R-:W2:Y:S02]  /*01c0*/  LDCU.64 UR4, c[0x0][0x8a8] ;  /* 0x00011500ff0477ac */ /* 0x000ea40008000a00 */
[----:B--2---:R-:W-:-:S04]  /*01d0*/  UISETP.NE.U32.AND UP0, UPT, UR4, URZ, UPT ;  /* 0x000000ff0400728c */ /* 0x004fc8000bf05070 */
[----:B------:R-:W-:-:S09]  /*01e0*/  UISETP.NE.AND.EX UP0, UPT, UR5, URZ, UPT, UP0 ;  /* 0x000000ff0500728c */ /* 0x000fd2000bf05300 */
[----:B------:R-:W-:Y:S05]  /*01f0*/  BRA.U !UP0, `(.L_x_3) ;  /* 0x00000001080c7547 */ /* 0x000fea000b800000 */
[----:B-1----:R-:W1:Y:S02]  /*0200*/  LDC.64 R4, c[0x0][0x8a8] ;  /* 0x00022a00ff047b82 */ /* 0x002e640000000a00 */
[----:B-1----:R2:W5:Y:S01]  /*0210*/  LDG.E R79, desc[UR44][R4.64] ;  /* 0x0000002c044f7981 */ /* 0x002562000c1e1900 */
[----:B------:R-:W-:Y:S05]  /*0220*/  BRA `(.L_x_2) ;  /* 0x0000000000087947 */ /* 0x000fea0003800000 */
.L_x_3:
[----:B------:R-:W2:Y:S02]  /*0230*/  LDCU UR4, c[0x0][0x8a0] ;  /* 0x00011400ff0477ac */ /* 0x000ea40008000800 */
[----:B--2---:R-:W-:Y:S02]  /*0240*/  MOV R79, UR4 ;  /* 0x00000004004f7c02 */ /* 0x004fe40008000f00 */
.L_x_2:
[----:B-12---:R-:W1:Y:S01]  /*0250*/  LDC.64 R4, c[0x0][0x888] ;  /* 0x00022200ff047b82 */ /* 0x006e620000000a00 */
[----:B------:R-:W-:Y:S01]  /*0260*/  IMAD.U32 R0, RZ, RZ, UR6 ;  /* 0x00000006ff007e24 */ /* 0x000fe2000f8e00ff */
[----:B------:R-:W-:Y:S01]  /*0270*/  ISETP.EQ.U32.AND P4, PT, R2, RZ, PT ;  /* 0x000000ff0200720c */ /* 0x000fe20003f82070 */
[----:B------:R-:W-:Y:S03]  /*0280*/  BSSY.RECONVERGENT B0, `(.L_x_4) ;  /* 0x0000012000007945 */ /* 0x000fe60003800200 */
[----:B------:R-:W-:Y:S02]  /*0290*/  ISETP.NE.OR P1, PT, R0, 0x1, !P2 ;  /* 0x000000010000780c */ /* 0x000fe40005725670 */
[----:B-1----:R-:W-:-:S04]  /*02a0*/  ISETP.NE.U32.AND P0, PT, R4, RZ, PT ;  /* 0x000000ff0400720c */ /* 0x002fc80003f05070 */
[----:B------:R-:W-:-:S13]  /*02b0*/  ISETP.NE.AND.EX P0, PT, R5, RZ, PT, P0 ;  /* 0x000000ff0500720c */ /* 0x000fda0003f05300 */
[----:B------:R-:W-:Y:S01]  /*02c0*/  VOTEU.ANY UP3, P0 ;  /* 0x0000000000ff7886 */ /* 0x000fe20000060100 */
[----:B------:R-:W-:Y:S02]  /*02d0*/  PLOP3.LUT P3, PT, PT, PT, UP3, 0x80, 0x8 ;  /* 0x000000000008781c */ /* 0x000fe40003f6f038 */
[----:B------:R-:W-:Y:S02]  /*02e0*/  ISETP.NE.OR P0, PT, R0, 0x3, !P2 ;  /* 0x000000030000780c */ /* 0x000fe40005705670 */
[----:B------:R-:W-:-:S04]  /*02f0*/  ISETP.EQ.OR.EX P5, PT, R3, RZ, !P3, P4 ;  /* 0x000000ff0300720c */ /* 0x000fc80005fa2740 */
[----:B------:R-:W-:Y:S01]  /*0300*/  P2R R174, PR, RZ, 0x20 ;  /* 0x00000020ffae7803 */ /* 0x000fe20000000000 */
[----:B------:R-:W-:Y:S05]  /*0310*/  @P1 BRA `(.L_x_5) ;  /* 0x0000000000201947 */ /* 0x000fea0003800000 */
[----:B------:R-:W1:Y:S02]  /*0320*/  LDCU.64 UR4, c[0x0][0x348] ;  /* 0x00006900ff0477ac */ /* 0x000e640008000a00 */
[----:B-1----:R-:W-:Y:S02]  /*0330*/  UIADD3 UR8, UP1, UPT, UR4, 0x80, URZ ;  /* 0x0000008004087890 */ /* 0x002fe4000ff3e0ff */
[----:B------:R-:W-:Y:S02]  /*0340*/  UIADD3 UR4, UP0, UPT, UR4, 0x180, URZ ;  /* 0x0000018004047890 */ /* 0x000fe4000ff1e0ff */
[----:B------:R-:W-:Y:S02]  /*0350*/  UIADD3.X UR9, UPT, UPT, URZ, UR5, URZ, UP1, !UPT ;  /* 0x00000005ff097290 */ /* 0x000fe40008ffe4ff */
[----:B------:R-:W-:-:S07]  /*0360*/  UIADD3.X UR5, UPT, UPT, URZ, UR5, URZ, UP0, !UPT ;  /* 0x00000005ff057290 */ /* 0x000fce00087fe4ff */
[----:B------:R1:W-:Y:S02]  /*0370*/  UTMACCTL.PF [UR8] ;  /* 0x00000000080079b9 */ /* 0x0003e40008040000 */
[----:B------:R1:W-:Y:S02]  /*0380*/  UTMACCTL.PF [UR4] ;  /* 0x00000000040079b9 */ /* 0x0003e40008040000 */
[----:B-1----:R-:W-:Y:S01]  /*0390*/  NOP ;  /* 0x0000000000007918 */ /* 0x002fe20000000000 */
.L_x_5:
[----:B------:R-:W-:Y:S05]  /*03a0*/  BSYNC.RECONVERGENT B0 ;  /* 0x0000000000007941 */ /* 0x000fea0003800200 */
.L_x_4:
[----:B------:R-:W-:Y:S04]  /*03b0*/  BSSY.RECONVERGENT B0, `(.L_x_6) ;  /* 0x000000a000007945 */ /* 0x000fe80003800200 */
        /* <DEDUP_REMOVED lines=9> */
.L_x_7:
[----:B------:R-:W-:Y:S05]  /*0450*/  BSYNC.RECONVERGENT B0 ;  /* 0x0000000000007941 */ /* 0x000fea0003800200 */
.L_x_6:
[----:B------:R-:W-:Y:S01]  /*0460*/  UPLOP3.LUT UP1, UPT, UPT, UPT, UPT, 0x80, 0x8 ;  /* 0x000000000008789c */ /* 0x000fe20003f2f070 */
[----:B------:R-:W-:Y:S10]  /*0470*/  @!P5 BRA `(.L_x_8) ;  /* 0x000000000024d947 */ /* 0x000ff40003800000 */
[----:B------:R-:W-:Y:S01]  /*0480*/  ISETP.NE.U32.AND P1, PT, R2, RZ, PT ;  /* 0x000000ff0200720c */ /* 0x000fe20003f25070 */
[----:B------:R-:W-:Y:S01]  /*0490*/  USEL UR4, URZ, 0xffffffff, UP3 ;  /* 0xffffffffff047887 */ /* 0x000fe20009800000 */
[----:B-----5:R-:W-:Y:S02]  /*04a0*/  FSETP.NEU.AND P0, PT, R81, RZ, PT ;  /* 0x000000ff5100720b */ /* 0x020fe40003f0d000 */
[----:B------:R-:W-:-:S11]  /*04b0*/  ISETP.NE.AND.EX P1, PT, R3, RZ, PT, P1 ;  /* 0x000000ff0300720c */ /* 0x000fd60003f25310 */
[----:B------:R-:W-:Y:S02]  /*04c0*/  VOTEU.ANY UP0, P0 ;  /* 0x0000000000ff7886 */ /* 0x000fe40000000100 */
[----:B------:R-:W-:-:S05]  /*04d0*/  VOTEU.ANY UP1, P1 ;  /* 0x0000000000ff7886 */ /* 0x000fca0000820100 */
[----:B------:R-:W-:-:S04]  /*04e0*/  @!UP1 USEL UR4, URZ, 0xffffffff, UP0 ;  /* 0xffffffffff049887 */ /* 0x000fc80008000000 */
[----:B------:R-:W-:-:S04]  /*04f0*/  ULOP3.LUT UR4, UR4, 0x1, URZ, 0xc0, !UPT ;  /* 0x0000000104047892 */ /* 0x000fc8000f8ec0ff */
[----:B------:R-:W-:-:S11]  /*0500*/  UISETP.NE.U32.AND UP1, UPT, UR4, 0x1, UPT ;  /* 0x000000010400788c */ /* 0x000fd6000bf25070 */
.L_x_8:
[----:B------:R-:W1:Y:S01]  /*0510*/  SHFL.IDX PT, R2, R173, RZ, 0x1f ;  /* 0x00001fffad027589 */ /* 0x000e6200000e0000 */
[----:B------:R-:W-:-:S04]  /*0520*/  UISETP.NE.AND UP0, UPT, UR6, 0x2, UPT ;  /* 0x000000020600788c */ /* 0x000fc8000bf05270 */
[----:B------:R-:W-:Y:S01]  /*0530*/  USEL UR15, URZ, 0x1, UP0 ;  /* 0x00000001ff0f7887 */ /* 0x000fe20008000000 */
[----:B-1----:R-:W-:-:S13]  /*0540*/  ISETP.NE.AND P0, PT, R2, RZ, PT ;  /* 0x000000ff0200720c */ /* 0x002fda0003f05270 */
[----:B------:R-:W-:Y:S05]  /*0550*/  @P0 BRA `(.L_x_9) ;  /* 0x0000000000bc0947 */ /* 0x000fea0003800000 */
[----:B------:R-:W-:Y:S01]  /*0560*/  ELECT P0, URZ, PT ;  /* 0x0000000000ff782f */ /* 0x000fe20003800000 */
[----:B------:R-:W-:-:S12]  /*0570*/  BSSY.RECONVERGENT B0, `(.L_x_9) ;  /* 0x000002d000007945 */ /* 0x000fd80003800200 */
[----:B------:R-:W-:Y:S05]  /*0580*/  @!P0 BRA `(.L_x_10) ;  /* 0x0000000000ac8947 */ /* 0x000fea0003800000 */
[----:B------:R-:W1:Y:S01]  /*0590*/  S2UR UR5, SR_CgaCtaId ;  /* 0x00000000000579c3 */ /* 0x000e620000008800 */
[----:B------:R-:W-:Y:S01]  /*05a0*/  UMOV UR7, 0x400 ;  /* 0x0000040000077882 */ /* 0x000fe20000000000 */
[----:B------:R-:W-:Y:S02]  /*05b0*/  UMOV UR4, 0x1 ;  /* 0x0000000100047882 */ /* 0x000fe40000000000 */
[----:B------:R-:W-:-:S04]  /*05c0*/  UIADD3 UR8, UPT, UPT, -UR4, 0x100000, URZ ;  /* 0x0010000004087890 */ /* 0x000fc8000fffe1ff */
[----:B------:R-:W-:Y:S02]  /*05d0*/  USHF.L.U32 UR9, UR8, 0xb, URZ ;  /* 0x0000000b08097899 */ /* 0x000fe400080006ff */
[----:B------:R-:W-:Y:S02]  /*05e0*/  USHF.L.U32 UR8, UR8, 0x1, URZ ;  /* 0x0000000108087899 */ /* 0x000fe400080006ff */
[----:B-1----:R-:W-:Y:S01]  /*05f0*/  ULEA UR5, UR5, UR7, 0x18 ;  /* 0x0000000705057291 */ /* 0x002fe2000f8ec0ff */
[----:B------:R-:W1:Y:S11]  /*0600*/  FENCE.VIEW.ASYNC.S ;  /* 0x00000000000073c6 */ /* 0x000e760000000000 */
[----:B-1----:R1:W2:Y:S01]  /*0610*/  SYNCS.EXCH.64 URZ, [UR5], UR8 ;  /* 0x0000000805ff75b2 */ /* 0x0022a20008000100 */
[----:B------:R1:W3:Y:S01]  /*0620*/  SYNCS.EXCH.64 URZ, [UR5+0x88], UR8 ;  /* 0x0000880805ff75b2 */ /* 0x0002e20008000100 */
[----:B------:R1:W4:Y:S01]  /*0630*/  SYNCS.EXCH.64 URZ, [UR5+0x8], UR8 ;  /* 0x0000080805ff75b2 */ /* 0x0003220008000100 */
[----:B------:R1:W1:Y:S01]  /*0640*/  SYNCS.EXCH.64 URZ, [UR5+0x90], UR8 ;  /* 0x0000900805ff75b2 */ /* 0x0002620008000100 */
        /* <DEDUP_REMOVED lines=30> */
[----:B--234-:R-:W-:Y:S01]  /*0830*/  NOP ;  /* 0x0000000000007918 */ /* 0x01cfe20000000000 */
.L_x_10:
[----:B-1----:R-:W-:Y:S05]  /*0840*/  BSYNC.RECONVERGENT B0 ;  /* 0x0000000000007941 */ /* 0x002fea0003800200 */
.L_x_9:
[----:B------:R-:W1:Y:S01]  /*0850*/  SHFL.IDX PT, R2, R173, RZ, 0x1f ;  /* 0x00001fffad027589 */ /* 0x000e6200000e0000 */
[----:B------:R-:W-:Y:S01]  /*0860*/  NOP ;  /* 0x0000000000007918 */ /* 0x000fe20000000000 */
[----:B-1----:R-:W-:-:S13]  /*0870*/  ISETP.NE.AND P0, PT, R2, 0x1, PT ;  /* 0x000000010200780c */ /* 0x002fda0003f05270 */
[----:B------:R-:W-:Y:S05]  /*0880*/  @P0 BRA `(.L_x_11) ;  /* 0x0000000000400947 */ /* 0x000fea0003800000 */
[----:B------:R-:W1:Y:S01]  /*0890*/  S2UR UR7, SR_CgaCtaId ;  /* 0x00000000000779c3 */ /* 0x000e620000008800 */
[----:B------:R-:W-:Y:S01]  /*08a0*/  UMOV UR8, 0x400 ;  /* 0x0000040000087882 */ /* 0x000fe20000000000 */
[----:B------:R-:W-:Y:S01]  /*08b0*/  UMOV UR5, 0x20 ;  /* 0x0000002000057882 */ /* 0x000fe20000000000 */
[----:B------:R-:W-:Y:S01]  /*08c0*/  UMOV UR4, 0x80 ;  /* 0x0000008000047882 */ /* 0x000fe20000000000 */
[----:B------:R-:W-:Y:S01]  /*08d0*/  ELECT P0, URZ, PT ;  /* 0x0000000000ff782f */ /* 0x000fe20003800000 */
[----:B-1----:R-:W-:Y:S02]  /*08e0*/  ULEA UR7, UR7, UR8, 0x18 ;  /* 0x0000000807077291 */ /* 0x002fe4000f8ec0ff */
[----:B------:R-:W-:-:S04]  /*08f0*/  UIADD3 UR8, UPT, UPT, -UR5, 0x100000, URZ ;  /* 0x0010000005087890 */ /* 0x000fc8000fffe1ff */
[----:B------:R-:W-:Y:S02]  /*0900*/  USHF.L.U32 UR9, UR8, 0xb, URZ ;  /* 0x0000000b08097899 */ /* 0x000fe400080006ff */
[----:B------:R-:W-:Y:S02]  /*0910*/  USHF.L.U32 UR8, UR8, 0x1, URZ ;  /* 0x0000000108087899 */ /* 0x000fe400080006ff */
[----:B------:R-:W-:-:S04]  /*0920*/  UIADD3 UR4, UPT, UPT, -UR4, 0x100000, URZ ;  /* 0x0010000004047890 */ /* 0x000fc8000fffe1ff */
[----:B------:R-:W-:Y:S02]  /*0930*/  USHF.L.U32 UR5, UR4, 0xb, URZ ;  /* 0x0000000b04057899 */ /* 0x000fe400080006ff */
[----:B------:R-:W-:Y:S01]  /*0940*/  USHF.L.U32 UR4, UR4, 0x1, URZ ;  /* 0x0000000104047899 */ /* 0x000fe200080006ff */
[----:B------:R-:W1:Y:S03]  /*0950*/  FENCE.VIEW.ASYNC.S ;  /* 0x00000000000073c6 */ /* 0x000e660000000000 */
[----:B-1----:R1:W2:Y:S08]  /*0960*/  SYNCS.EXCH.64 URZ, [UR7+0x110], UR8 ;  /* 0x0001100807ff75b2 */ /* 0x0022b00008000100 */
[----:B------:R1:W3:Y:S01]  /*0970*/  SYNCS.EXCH.64 URZ, [UR7+0x118], UR4 ;  /* 0x0001180407ff75b2 */ /* 0x0002e20008000100 */
[----:B------:R-:W-:Y:S01]  /*0980*/  NOP ;  /* 0x0000000000007918 */ /* 0x000fe20000000000 */
.L_x_11:
[----:B------:R-:W4:Y:S01]  /*0990*/  SHFL.IDX PT, R2, R173, RZ, 0x1f ;  /* 0x00001fffad027589 */ /* 0x000f2200000e0000 */
[----:B------:R-:W-:Y:S01]  /*09a0*/  NOP ;  /* 0x0000000000007918 */ /* 0x000fe20000000000 */
[----:B----4-:R-:W-:-:S13]  /*09b0*/  ISETP.NE.AND P0, PT, R2, 0x3, PT ;  /* 0x000000030200780c */ /* 0x010fda0003f05270 */
[----:B------:R-:W-:Y:S05]  /*09c0*/  @P0 BRA `(.L_x_12) ;  /* 0x0000000000300947 */ /* 0x000fea0003800000 */
[----:B-1----:R-:W1:Y:S01]  /*09d0*/  S2UR UR5, SR_CgaCtaId ;  /* 0x00000000000579c3 */ /* 0x002e620000008800 */
[----:B------:R-:W-:Y:S01]  /*09e0*/  UMOV UR7, 0x400 ;  /* 0x0000040000077882 */ /* 0x000fe20000000000 */
[----:B------:R-:W-:Y:S01]  /*09f0*/  UMOV UR4, 0x20 ;  /* 0x0000002000047882 */ /* 0x000fe20000000000 */
[----:B------:R-:W-:Y:S01]  /*0a00*/  ELECT P0, URZ, PT ;  /* 0x0000000000ff782f */ /* 0x000fe20003800000 */
[----:B------:R-:W-:-:S04]  /*0a10*/  UIADD3 UR8, UPT, UPT, -UR4, 0x100000, URZ ;  /* 0x0010000004087890 */ /* 0x000fc8000fffe1ff */
[----:B------:R-:W-:Y:S02]  /*0a20*/  USHF.L.U32 UR9, UR8, 0xb, URZ ;  /* 0x0000000b08097899 */ /* 0x000fe400080006ff */
[----:B------:R-:W-:Y:S02]  /*0a30*/  USHF.L.U32 UR8, UR8, 0x1, URZ ;  /* 0x0000000108087899 */ /* 0x000fe400080006ff */
[----:B-1----:R-:W-:Y:S01]  /*0a40*/  ULEA UR5, UR5, UR7, 0x18 ;  /* 0x0000000705057291 */ /* 0x002fe2000f8ec0ff */
[----:B------:R-:W1:Y:S11]  /*0a50*/  FENCE.VIEW.ASYNC.S ;  /* 0x00000000000073c6 */ /* 0x000e760000000000 */
[----:B-1----:R4:W1:Y:S01]  /*0a60*/  SYNCS.EXCH.64 URZ, [UR5+0x120], UR8 ;  /* 0x0001200805ff75b2 */ /* 0x0028620008000100 */
[----:B------:R4:W1:Y:S02]  /*0a70*/  SYNCS.EXCH.64 URZ, [UR5+0x128], UR8 ;  /* 0x0001280805ff75b2 */ /* 0x0008640008000100 */
[----:B----4-:R-:W-:Y:S01]  /*0a80*/  NOP ;  /* 0x0000000000007918 */ /* 0x010fe20000000000 */
.L_x_12:
[----:B------:R-:W4:Y:S01]  /*0a90*/  SHFL.IDX PT, R2, R173, RZ, 0x1f ;  /* 0x00001fffad027589 */ /* 0x000f2200000e0000 */
[----:B------:R-:W-:Y:S01]  /*0aa0*/  NOP ;  /* 0x0000000000007918 */ /* 0x000fe20000000000 */
[----:B----4-:R-:W-:-:S13]  /*0ab0*/  ISETP.NE.AND P0, PT, R2, 0x4, PT ;  /* 0x000000040200780c */ /* 0x010fda0003f05270 */
[----:B------:R-:W-:Y:S05]  /*0ac0*/  @P0 BRA `(.L_x_13) ;  /* 0x0000000000440947 */ /* 0x000fea0003800000 */
[----:B-1----:R-:W1:Y:S01]  /*0ad0*/  S2UR UR5, SR_CgaCtaId ;  /* 0x00000000000579c3 */ /* 0x002e620000008800 */
[----:B------:R-:W-:Y:S01]  /*0ae0*/  UMOV UR8, 0x100 ;  /* 0x0000010000087882 */ /* 0x000fe20000000000 */
[----:B------:R-:W-:Y:S01]  /*0af0*/  UMOV UR7, 0x400 ;  /* 0x0000040000077882 */ /* 0x000fe20000000000 */
[----:B------:R-:W-:Y:S01]  /*0b00*/  USEL UR8, UR8, 0xe0, UP1 ;  /* 0x000000e008087887 */ /* 0x000fe20008800000 */
[----:B------:R-:W-:Y:S01]  /*0b10*/  UMOV UR4, 0x1 ;  /* 0x0000000100047882 */ /* 0x000fe20000000000 */
[----:B------:R-:W-:Y:S01]  /*0b20*/  ELECT P0, URZ, PT ;  /* 0x0000000000ff782f */ /* 0x000fe20003800000 */
[----:B------:R-:W-:-:S04]  /*0b30*/  UIADD3 UR10, UPT, UPT, -UR4, 0x100000, URZ ;  /* 0x00100000040a7890 */ /* 0x000fc8000fffe1ff */
[----:B------:R-:W-:Y:S02]  /*0b40*/  USHF.L.U32 UR11, UR10, 0xb, URZ ;  /* 0x0000000b0a0b7899 */ /* 0x000fe400080006ff */
[----:B------:R-:W-:Y:S02]  /*0b50*/  USHF.L.U32 UR10, UR10, 0x1, URZ ;  /* 0x000000010a0a7899 */ /* 0x000fe400080006ff */
        /* <DEDUP_REMOVED lines=8> */
.L_x_13:
[----:B------:R-:W4:Y:S01]  /*0be0*/  SHFL.IDX PT, R2, R173, RZ, 0x1f ;  /* 0x00001fffad027589 */ /* 0x000f2200000e0000 */
[----:B------:R-:W-:Y:S01]  /*0bf0*/  NOP ;  /* 0x0000000000007918 */ /* 0x000fe20000000000 */
[----:B----4-:R-:W-:-:S13]  /*0c00*/  ISETP.NE.AND P0, PT, R2, 0x5, PT ;  /* 0x000000050200780c */ /* 0x010fda0003f05270 */
[----:B------:R-:W-:Y:S05]  /*0c10*/  @P0 BRA `(.L_x_14) ;  /* 0x0000000000480947 */ /* 0x000fea0003800000 */
[----:B-1----:R-:W1:Y:S01]  /*0c20*/  S2UR UR7, SR_CgaCtaId ;  /* 0x00000000000779c3 */ /* 0x002e620000008800 */
        /* <DEDUP_REMOVED lines=12> */
[----:B-1----:R4:W1:Y:S08]  /*0cf0*/  SYNCS.EXCH.64 URZ, [UR7+0x140], UR8 ;  /* 0x0001400807ff75b2 */ /* 0x0028700008000100 */
[----:B------:R4:W1:Y:S01]  /*0d00*/  SYNCS.EXCH.64 URZ, [UR7+0x150], UR4 ;  /* 0x0001500407ff75b2 */ /* 0x0008620008000100 */
[----:B------:R4:W1:Y:S01]  /*0d10*/  SYNCS.EXCH.64 URZ, [UR7+0x148], UR8 ;  /* 0x0001480807ff75b2 */ /* 0x0008620008000100 */
[----:B------:R4:W1:Y:S02]  /*0d20*/  SYNCS.EXCH.64 URZ, [UR7+0x158], UR4 ;  /* 0x0001580407ff75b2 */ /* 0x0008640008000100 */
[----:B----4-:R-:W-:Y:S01]  /*0d30*/  NOP ;  /* 0x0000000000007918 */ /* 0x010fe20000000000 */
.L_x_14:
[----:B-1----:R-:W1:Y:S01]  /*0d40*/  S2UR UR8, SR_CTAID.X ;  /* 0x00000000000879c3 */ /* 0x002e620000002500 */
[----:B------:R-:W-:-:S05]  /*0d50*/  CS2R.32 R163, SR_CgaSize ;  /* 0x0000000000a37805 */ /* 0x000fca0000008a00 */
[----:B------:R-:W-:-:S05]  /*0d60*/  IMAD R163, R163, -0xa0, RZ ;  /* 0xffffff60a3a37824 */ /* 0x000fca00078e02ff */
[----:B------:R-:W-:-:S14]  /*0d70*/  R2UR UR7, R163 ;  /* 0x00000000a30772ca */ /* 0x000fdc00000e0000 */
[----:B------:R-:W4:Y:S01]  /*0d80*/  LDCU UR7, c[0x0][UR7+0x2b0] ;  /* 0x00005600070777ac */ /* 0x000f220008000800 */
[----:B------:R-:W1:Y:S01]  /*0d90*/  S2R R19, SR_CTAID.Z ;  /* 0x0000000000137919 */ /* 0x000e620000002700 */
[----:B------:R-:W-:Y:S01]  /*0da0*/  NOP ;  /* 0x0000000000007918 */ /* 0x000fe20000000000 */
[----:B------:R-:W-:-:S05]  /*0db0*/  CS2R.32 R163, SR_CgaSize ;  /* 0x0000000000a37805 */ /* 0x000fca0000008a00 */
[----:B------:R-:W-:-:S05]  /*0dc0*/  IMAD R163, R163, -0xa0, RZ ;  /* 0xffffff60a3a37824 */ /* 0x000fca00078e02ff */
[----:B------:R-:W-:-:S14]  /*0dd0*/  R2UR UR4, R163 ;  /* 0x00000000a30472ca */ /* 0x000fdc00000e0000 */
[----:B------:R-:W2:Y:S01]  /*0de0*/  LDCU UR4, c[0x0][UR4+0x2b4] ;  /* 0x00005680040477ac */ /* 0x000ea20008000800 */
[----:B------:R-:W3:Y:S08]  /*0df0*/  S2UR UR5, SR_CTAID.Y ;  /* 0x00000000000579c3 */ /* 0x000ef00000002600 */
[----:B------:R-:W2:Y:S01]  /*0e00*/  LDC R9, c[0x0][0xb24] ;  /* 0x0002c900ff097b82 */ /* 0x000ea20000000800 */
[----:B-1----:R-:W-:-:S02]  /*0e10*/  I2FP.F32.U32 R5, UR8 ;  /* 0x0000000800057c45 */ /* 0x002fc40008201000 */
[----:B------:R-:W-:-:S05]  /*0e20*/  CS2R.32 R3, SR_CgaSize ;  /* 0x0000000000037805 */ /* 0x000fca0000008a00 */
[----:B------:R-:W-:-:S06]  /*0e30*/  IMAD R3, R3, -0xa0, RZ ;  /* 0xffffff6003037824 */ /* 0x000fcc00078e02ff */
[----:B------:R-:W1:Y:S01]  /*0e40*/  LDC R3, c[0x0][R3+0x2a0] ;  /* 0x0000a80003037b82 */ /* 0x000e620000000800 */
[----:B------:R-:W-:Y:S01]  /*0e50*/  MOV R163, UR8 ;  /* 0x0000000800a37c02 */ /* 0x000fe20008000f00 */
[----:B----4-:R-:W-:Y:S01]  /*0e60*/  FMUL R5, R5, UR7 ;  /* 0x0000000705057c20 */ /* 0x010fe20008400000 */
[----:B---3--:R-:W-:Y:S02]  /*0e70*/  I2FP.F32.U32 R4, UR5 ;  /* 0x0000000500047c45 */ /* 0x008fe40008201000 */
[----:B------:R-:W-:-:S05]  /*0e80*/  CS2R.32 R2, SR_CgaSize ;  /* 0x0000000000027805 */ /* 0x000fca0000008a00 */
[----:B------:R-:W-:-:S06]  /*0e90*/  IMAD R2, R2, -0xa0, RZ ;  /* 0xffffff6002027824 */ /* 0x000fcc00078e02ff */
[----:B------:R-:W3:Y:S01]  /*0ea0*/  LDC R2, c[0x0][R2+0x2a4] ;  /* 0x0000a90002027b82 */ /* 0x000ee20000000800 */
[----:B------:R-:W4:Y:S01]  /*0eb0*/  F2I.U32.TRUNC.NTZ R160, R5 ;  /* 0x0000000500a07305 */ /* 0x000f22000020f000 */
[----:B------:R-:W-:Y:S01]  /*0ec0*/  MOV R161, UR5 ;  /* 0x0000000500a17c02 */ /* 0x000fe20008000f00 */
[----:B--2---:R-:W-:-:S05]  /*0ed0*/  FMUL R4, R4, UR4 ;  /* 0x0000000404047c20 */ /* 0x004fca0008400000 */
[----:B------:R-:W-:Y:S01]  /*0ee0*/  BAR.SYNC.DEFER_BLOCKING 0x0 ;  /* 0x0000000000007b1d */ /* 0x000fe20000010000 */
[----:B------:R-:W-:-:S05]  /*0ef0*/  ISETP.GE.AND P0, PT, R9, 0x1, PT ;  /* 0x000000010900780c */ /* 0x000fca0003f06270 */
[----:B------:R-:W2:Y:S01]  /*0f00*/  F2I.U32.TRUNC.NTZ R143, R4 ;  /* 0x00000004008f7305 */ /* 0x000ea2000020f000 */
[----:B----4-:R-:W-:-:S05]  /*0f10*/  IADD3 R160, PT, PT, -R160, RZ, RZ ;  /* 0x000000ffa0a07210 */ /* 0x010fca0007ffe1ff */
[----:B-1----:R-:W-:Y:S01]  /*0f20*/  IMAD R160, R3, R160, UR8 ;  /* 0x0000000803a07e24 */ /* 0x002fe2000f8e02a0 */
[----:B--2---:R-:W-:-:S05]  /*0f30*/  IADD3 R143, PT, PT, -R143, RZ, RZ ;  /* 0x000000ff8f8f7210 */ /* 0x004fca0007ffe1ff */
[----:B---3--:R-:W-:Y:S01]  /*0f40*/  IMAD R143, R2, R143, UR5 ;  /* 0x00000005028f7e24 */ /* 0x008fe2000f8e028f */
[----:B------:R-:W-:Y:S06]  /*0f50*/  @!P0 BRA `(.L_x_15) ;  /* 0x0000000000b88947 */ /* 0x000fec0003800000 */
[----:B------:R-:W1:Y:S01]  /*0f60*/  LDC.64 R4, c[0x0][0xb18] ;  /* 0x0002c600ff047b82 */ /* 0x000e620000000a00 */
[----:B------:R-:W-:-:S07]  /*0f70*/  ISETP.NE.AND P0, PT, R9, 0x1, PT ;  /* 0x000000010900780c */ /* 0x000fce0003f05270 */
[----:B------:R-:W2:Y:S08]  /*0f80*/  LDC R10, c[0x0][0xb0c] ;  /* 0x0002c300ff0a7b82 */ /* 0x000eb00000000800 */
[----:B------:R-:W3:Y:S08]  /*0f90*/  LDC R11, c[0x0][0x370] ;  /* 0x0000dc00ff0b7b82 */ /* 0x000ef00000000800 */
[----:B------:R-:W4:Y:S01]  /*0fa0*/  LDC R12, c[0x0][0x374] ;  /* 0x0000dd00ff0c7b82 */ /* 0x000f220000000800 */
[----:B-1----:R-:W-:-:S07]  /*0fb0*/  ISETP.NE.AND P1, PT, R4, 0x1, PT ;  /* 0x000000010400780c */ /* 0x002fce0003f25270 */
[----:B------:R-:W3:Y:S01]  /*0fc0*/  LDC.64 R6, c[0x0][0xb10] ;  /* 0x0002c400ff067b82 */ /* 0x000ee20000000a00 */
[----:B--2---:R-:W-:-:S07]  /*0fd0*/  ISETP.NE.AND P3, PT, R10, 0x1, PT ;  /* 0x000000010a00780c */ /* 0x004fce0003f65270 */
[----:B------:R-:W1:Y:S08]  /*0fe0*/  LDC R8, c[0x0][0xb20] ;  /* 0x0002c800ff087b82 */ /* 0x000e700000000800 */
[----:B------:R-:W2:Y:S01]  /*0ff0*/  LDC.64 R2, c[0x0][0xb28] ;  /* 0x0002ca00ff027b82 */ /* 0x000ea20000000a00 */
[----:B----4-:R-:W-:-:S04]  /*1000*/  IMAD.HI.U32 R13, R12, R5, RZ ;  /* 0x000000050c0d7227 */ /* 0x010fc800078e00ff */
[----:B------:R-:W-:-:S04]  /*1010*/  IMAD.HI.U32 R5, R161, R5, RZ ;  /* 0x00000005a1057227 */ /* 0x000fc800078e00ff */
[----:B---3--:R-:W-:-:S04]  /*1020*/  IMAD.HI.U32 R14, R11, R6, RZ ;  /* 0x000000060b0e7227 */ /* 0x008fc800078e00ff */
[----:B------:R-:W-:Y:S01]  /*1030*/  IMAD.HI.U32 R16, R163, R6, RZ ;  /* 0x00000006a3107227 */ /* 0x000fe200078e00ff */
[-C--:B------:R-:W-:Y:S02]  /*1040*/  @P3 SHF.R.U32.HI R11, RZ, R7.reuse, R14 ;  /* 0x00000007ff0b3219 */ /* 0x080fe4000001160e */
[-C--:B-1----:R-:W-:Y:S02]  /*1050*/  @P1 SHF.R.U32.HI R12, RZ, R8.reuse, R13 ;  /* 0x00000008ff0c1219 */ /* 0x082fe4000001160d */
[----:B------:R-:W-:Y:S02]  /*1060*/  SHF.R.U32.HI R8, RZ, R8, R5 ;  /* 0x00000008ff087219 */ /* 0x000fe40000011605 */
[----:B------:R-:W-:Y:S02]  /*1070*/  SHF.R.U32.HI R16, RZ, R7, R16 ;  /* 0x00000007ff107219 */ /* 0x000fe40000011610 */
[----:B------:R-:W-:Y:S01]  /*1080*/  SEL R5, R161, R8, !P1 ;  /* 0x00000008a1057207 */ /* 0x000fe20004800000 */
[----:B--2---:R-:W-:Y:S01]  /*1090*/  IMAD.HI.U32 R14, R12, R2, RZ ;  /* 0x000000020c0e7227 */ /* 0x004fe200078e00ff */
[----:B------:R-:W-:-:S03]  /*10a0*/  SEL R7, R163, R16, !P3 ;  /* 0x00000010a3077207 */ /* 0x000fc60005800000 */
[----:B------:R-:W-:Y:S01]  /*10b0*/  IMAD.HI.U32 R6, R11, R2, RZ ;  /* 0x000000020b067227 */ /* 0x000fe200078e00ff */
[----:B------:R-:W-:-:S04]  /*10c0*/  @P0 SHF.R.U32.HI R12, RZ, R3, R14 ;  /* 0x00000003ff0c0219 */ /* 0x000fc8000001160e */
[----:B------:R-:W-:Y:S01]  /*10d0*/  @P0 SHF.R.U32.HI R11, RZ, R3, R6 ;  /* 0x00000003ff0b0219 */ /* 0x000fe20000011606 */
[----:B------:R-:W-:-:S04]  /*10e0*/  IMAD R12, R12, R9, RZ ;  /* 0x000000090c0c7224 */ /* 0x000fc800078e02ff */
[----:B------:R-:W-:Y:S01]  /*10f0*/  IMAD R6, R11, R9, RZ ;  /* 0x000000090b067224 */ /* 0x000fe200078e02ff */
[----:B------:R-:W-:-:S04]  /*1100*/  ISETP.GE.AND P1, PT, R5, R12, PT ;  /* 0x0000000c0500720c */ /* 0x000fc80003f26270 */
[----:B------:R-:W-:Y:S01]  /*1110*/  ISETP.GE.OR P1, PT, R7, R6, P1 ;  /* 0x000000060700720c */ /* 0x000fe20000f26670 */
[----:B------:R-:W-:-:S05]  /*1120*/  IMAD.HI.U32 R6, R5, R2, RZ ;  /* 0x0000000205067227 */ /* 0x000fca00078e00ff */
[----:B------:R-:W-:-:S04]  /*1130*/  SHF.R.U32.HI R6, RZ, R3, R6 ;  /* 0x00000003ff067219 */ /* 0x000fc80000011606 */
[----:B------:R-:W-:-:S03]  /*1140*/  SEL R6, R5, R6, !P0 ;  /* 0x0000000605067207 */ /* 0x000fc60004000000 */
[----:B------:R-:W-:Y:S01]  /*1150*/  @!P1 IMAD.HI.U32 R8, R7, R2, RZ ;  /* 0x0000000207089227 */ /* 0x000fe200078e00ff */
[----:B------:R-:W-:-:S04]  /*1160*/  IADD3 R2, PT, PT, -R6, RZ, RZ ;  /* 0x000000ff06027210 */ /* 0x000fc80007ffe1ff */
[----:B------:R-:W-:Y:S01]  /*1170*/  @!P1 SHF.R.U32.HI R8, RZ, R3, R8 ;  /* 0x00000003ff089219 */ /* 0x000fe20000011608 */
[----:B------:R-:W-:-:S03]  /*1180*/  IMAD R2, R9, R2, R5 ;  /* 0x0000000209027224 */ /* 0x000fc600078e0205 */
[----:B------:R-:W-:Y:S02]  /*1190*/  @!P1 SEL R3, R7, R8, !P0 ;  /* 0x0000000807039207 */ /* 0x000fe40004000000 */
[----:B------:R-:W-:-:S03]  /*11a0*/  IADD3 R8, PT, PT, -R5, RZ, RZ ;  /* 0x000000ff05087210 */ /* 0x000fc60007ffe1ff */
[--C-:B------:R-:W-:Y:S02]  /*11b0*/  @!P1 IMAD.IADD R6, R6, 0x1, -R3.reuse ;  /* 0x0000000106069824 */ /* 0x100fe400078e0a03 */
[----:B------:R-:W-:Y:S01]  /*11c0*/  @!P1 IMAD R3, R2, R11, R3 ;  /* 0x0000000b02039224 */ /* 0x000fe200078e0203 */
[----:B------:R-:W-:Y:S01]  /*11d0*/  IADD3 R2, PT, PT, -R7, RZ, RZ ;  /* 0x000000ff07027210 */ /* 0x000fe20007ffe1ff */
[----:B------:R-:W-:Y:S02]  /*11e0*/  @!P1 IMAD R5, R6, R9, R7 ;  /* 0x0000000906059224 */ /* 0x000fe400078e0207 */
[----:B------:R-:W-:Y:S02]  /*11f0*/  IMAD R8, R4, R8, R161 ;  /* 0x0000000804087224 */ /* 0x000fe400078e02a1 */
[----:B------:R-:W-:Y:S02]  /*1200*/  @!P1 IMAD.MOV.U32 R7, RZ, RZ, R3 ;  /* 0x000000ffff079224 */ /* 0x000fe400078e0003 */
[----:B------:R-:W-:-:S02]  /*1210*/  IMAD R2, R10, R2, R163 ;  /* 0x000000020a027224 */ /* 0x000fc400078e02a3 */
[----:B------:R-:W-:Y:S02]  /*1220*/  IMAD R161, R5, R4, R8 ;  /* 0x0000000405a17224 */ /* 0x000fe400078e0208 */
[----:B------:R-:W-:Y:S02]  /*1230*/  IMAD R163, R7, R10, R2 ;  /* 0x0000000a07a37224 */ /* 0x000fe400078e0202 */
.L_x_15:
[----:B------:R-:W1:Y:S01]  /*1240*/  LDCU UR4, c[0x0][0xb30] ;  /* 0x00016600ff0477ac */ /* 0x000e620008000800 */
[----:B------:R-:W2:Y:S08]  /*1250*/  S2UR UR48, SR_CgaCtaId ;  /* 0x00000000003079c3 */ /* 0x000eb00000008800 */
[----:B------:R-:W3:Y:S01]  /*1260*/  LDC R72, c[0x0][0xb24] ;  /* 0x0002c900ff487b82 */ /* 0x000ee20000000800 */
[----:B-1----:R-:W-:-:S09]  /*1270*/  UISETP.NE.AND UP0, UPT, UR4, 0x1, UPT ;  /* 0x000000010400788c */ /* 0x002fd2000bf05270 */
[----:B--2---:R-:W-:Y:S05]  /*1280*/  BRA.U UP0, `(.L_x_16) ;  /* 0x0000000100407547 */ /* 0x004fea000b800000 */
[----:B------:R-:W1:Y:S08]  /*1290*/  LDC.64 R4, c[0x0][0xb10] ;  /* 0x0002c400ff047b82 */ /* 0x000e700000000a00 */
[----:B------:R-:W2:Y:S08]  /*12a0*/  LDC.64 R2, c[0x0][0xb18] ;  /* 0x0002c600ff027b82 */ /* 0x000eb00000000a00 */
[----:B------:R-:W4:Y:S08]  /*12b0*/  LDC R6, c[0x0][0xb20] ;  /* 0x0002c800ff067b82 */ /* 0x000f300000000800 */
[----:B------:R-:W3:Y:S01]  /*12c0*/  LDC R8, c[0x0][0xb0c] ;  /* 0x0002c300ff087b82 */ /* 0x000ee20000000800 */
[----:B-1----:R-:W-:-:S05]  /*12d0*/  IMAD.HI.U32 R4, R163, R4, RZ ;  /* 0x00000004a3047227 */ /* 0x002fca00078e00ff */
[----:B------:R-:W-:Y:S01]  /*12e0*/  SHF.R.U32.HI R4, RZ, R5, R4 ;  /* 0x00000005ff047219 */ /* 0x000fe20000011604 */
[----:B--2---:R-:W-:Y:S01]  /*12f0*/  IMAD.HI.U32 R3, R161, R3, RZ ;  /* 0x00000003a1037227 */ /* 0x004fe200078e00ff */
[----:B------:R-:W-:-:S04]  /*1300*/  ISETP.NE.AND P0, PT, R2, 0x1, PT ;  /* 0x000000010200780c */ /* 0x000fc80003f05270 */
[----:B----4-:R-:W-:-:S04]  /*1310*/  SHF.R.U32.HI R6, RZ, R6, R3 ;  /* 0x00000006ff067219 */ /* 0x010fc80000011603 */
[----:B------:R-:W-:Y:S02]  /*1320*/  SEL R3, R161, R6, !P0 ;  /* 0x00000006a1037207 */ /* 0x000fe40004000000 */
[----:B---3--:R-:W-:-:S04]  /*1330*/  ISETP.NE.AND P1, PT, R8, 0x1, PT ;  /* 0x000000010800780c */ /* 0x008fc80003f25270 */
[----:B------:R-:W-:-:S05]  /*1340*/  SEL R4, R163, R4, !P1 ;  /* 0x00000004a3047207 */ /* 0x000fca0004800000 */
[----:B------:R-:W-:Y:S02]  /*1350*/  IMAD.IADD R5, R3, 0x1, -R4 ;  /* 0x0000000103057824 */ /* 0x000fe400078e0a04 */
[----:B------:R-:W-:Y:S02]  /*1360*/  IMAD.IADD R3, R4, 0x1, -R3 ;  /* 0x0000000104037824 */ /* 0x000fe400078e0a03 */
[----:B------:R-:W-:Y:S02]  /*1370*/  IMAD R163, R5, R8, R163 ;  /* 0x0000000805a37224 */ /* 0x000fe400078e02a3 */
[----:B------:R-:W-:-:S07]  /*1380*/  IMAD R161, R3, R2, R161 ;  /* 0x0000000203a17224 */ /* 0x000fce00078e02a1 */
.L_x_16:
[----:B------:R-:W-:Y:S01]  /*1390*/  BAR.SYNC.DEFER_BLOCKING 0x0 ;  /* 0x0000000000007b1d */ /* 0x000fe20000010000 */
[----:B------:R-:W-:Y:S01]  /*13a0*/  UISETP.NE.AND UP0, UPT, UR6, 0x2, UPT ;  /* 0x000000020600788c */ /* 0x000fe2000bf05270 */
[----:B------:R-:W-:Y:S02]  /*13b0*/  ISETP.NE.OR P0, PT, R0, 0x2, !P2 ;  /* 0x000000020000780c */ /* 0x000fe40005705670 */
[----:B------:R-:W-:-:S06]  /*13c0*/  LOP3.LUT R2, R167, 0x1f, RZ, 0xc0, !PT ;  /* 0x0000001fa7027812 */ /* 0x000fcc00078ec0ff */
[----:B------:R-:W-:Y:S05]  /*13d0*/  BRA.U UP0, `(.L_x_17) ;  /* 0x0000001d00b47547 */ /* 0x000fea000b800000 */
[----:B------:R-:W1:Y:S01]  /*13e0*/  LDCU UR6, c[0x0][0x388] ;  /* 0x00007100ff0677ac */ /* 0x000e620008000800 */
[----:B------:R-:W2:Y:S01]  /*13f0*/  LDC R11, c[0x0][0x370] ;  /* 0x0000dc00ff0b7b82 */ /* 0x000ea20000000800 */
[----:B------:R-:W-:Y:S01]  /*1400*/  PLOP3.LUT P1, PT, PT, PT, UP1, 0x80, 0x8 ;  /* 0x000000000008781c */ /* 0x000fe20003f2f018 */
[----:B------:R-:W-:Y:S01]  /*1410*/  IMAD.MOV.U32 R12, RZ, RZ, RZ ;  /* 0x000000ffff0c7224 */ /* 0x000fe200078e00ff */
[----:B------:R-:W4:Y:S01]  /*1420*/  LDCU UR4, c[0x0][0x38c] ;  /* 0x00007180ff0477ac */ /* 0x000f220008000800 */
[----:B------:R-:W-:Y:S02]  /*1430*/  ISETP.EQ.OR P5, PT, R2, RZ, P0 ;  /* 0x000000ff0200720c */ /* 0x000fe400007a2670 */
[----:B------:R-:W-:Y:S01]  /*1440*/  PLOP3.LUT P1, PT, P1, PT, PT, 0x8, 0x80 ;  /* 0x000000000080781c */ /* 0x000fe20000f2e170 */
[----:B------:R-:W3:Y:S01]  /*1450*/  LDCU UR35, c[0x0][0x390] ;  /* 0x00007200ff2377ac */ /* 0x000ee20008000800 */
[----:B------:R-:W2:Y:S01]  /*1460*/  LDC R0, c[0x0][0x374] ;  /* 0x0000dd00ff007b82 */ /* 0x000ea20000000800 */
[----:B------:R-:W2:Y:S01]  /*1470*/  LDCU.64 UR36, c[0x0][0x348] ;  /* 0x00006900ff2477ac */ /* 0x000ea20008000a00 */
[----:B------:R-:W-:Y:S01]  /*1480*/  UMOV UR33, 0x1 ;  /* 0x0000000100217882 */ /* 0x000fe20000000000 */
[----:B------:R-:W-:Y:S01]  /*1490*/  UMOV UR32, URZ ;  /* 0x000000ff00207c82 */ /* 0x000fe20008000000 */
[----:B-1----:R-:W-:Y:S01]  /*14a0*/  UIADD3 UR6, UPT, UPT, UR6, 0x3f, URZ ;  /* 0x0000003f06067890 */ /* 0x002fe2000fffe0ff */
[----:B------:R-:W-:Y:S01]  /*14b0*/  UMOV UR20, URZ ;  /* 0x000000ff00147c82 */ /* 0x000fe20008000000 */
[----:B------:R-:W-:-:S02]  /*14c0*/  UMOV UR31, URZ ;  /* 0x000000ff001f7c82 */ /* 0x000fc40008000000 */
[----:B------:R-:W-:-:S04]  /*14d0*/  USHF.R.S32.HI UR5, URZ, 0x1f, UR6 ;  /* 0x0000001fff057899 */ /* 0x000fc80008011406 */
[----:B------:R-:W-:-:S04]  /*14e0*/  ULEA.HI UR5, UR5, UR6, URZ, 0x6 ;  /* 0x0000000605057291 */ /* 0x000fc8000f8f30ff */
[----:B------:R-:W-:-:S04]  /*14f0*/  USHF.R.S32.HI UR5, URZ, 0x6, UR5 ;  /* 0x00000006ff057899 */ /* 0x000fc80008011405 */
[----:B----4-:R-:W-:-:S04]  /*1500*/  UIMAD UR4, UR5, UR4, URZ ;  /* 0x00000004050472a4 */ /* 0x010fc8000f8e02ff */
[----:B---3--:R-:W-:-:S04]  /*1510*/  UIMAD UR35, UR4, UR35, URZ ;  /* 0x00000023042372a4 */ /* 0x008fc8000f8e02ff */
[----:B------:R-:W-:Y:S02]  /*1520*/  UISETP.NE.AND UP2, UPT, UR35, URZ, UPT ;  /* 0x000000ff2300728c */ /* 0x000fe4000bf45270 */
[----:B------:R-:W-:-:S04]  /*1530*/  UISETP.LT.U32.AND UP0, UPT, UR35, 0x11, UPT ;  /* 0x000000112300788c */ /* 0x000fc8000bf01070 */
[----:B------:R-:W-:-:S04]  /*1540*/  USEL UR34, UR35, 0x11, UP0 ;  /* 0x0000001123227887 */ /* 0x000fc80008000000 */
[----:B------:R-:W-:Y:S02]  /*1550*/  UIADD3 UR23, UPT, UPT, UR34, -0x1, URZ ;  /* 0xffffffff22177890 */ /* 0x000fe4000fffe0ff */
[----:B------:R-:W-:Y:S02]  /*1560*/  @!UP2 UIADD3 UR23, UPT, UPT, UR34, URZ, URZ ;  /* 0x000000ff2217a290 */ /* 0x000fe4000fffe0ff */
[----:B------:R-:W-:Y:S02]  /*1570*/  UIADD3 UR34, UPT, UPT, UR35, -UR34, URZ ;  /* 0x8000002223227290 */ /* 0x000fe4000fffe0ff */
[----:B--2---:R-:W-:-:S12]  /*1580*/  UIADD3 UR23, UPT, UPT, UR23, 0x1, URZ ;  /* 0x0000000117177890 */ /* 0x004fd8000fffe0ff */
.L_x_33:
[----:B------:R-:W1:Y:S01]  /*1590*/  S2UR UR22, SR_CgaCtaId ;  /* 0x00000000001679c3 */ /* 0x000e620000008800 */
[----:B------:R-:W-:Y:S01]  /*15a0*/  UMOV UR4, 0x400 ;  /* 0x0000040000047882 */ /* 0x000fe20000000000 */
[----:B------:R-:W-:Y:S01]  /*15b0*/  IMAD.U32 R2, RZ, RZ, UR33 ;  /* 0x00000021ff027e24 */ /* 0x000fe2000f8e00ff */
[----:B------:R-:W-:Y:S01]  /*15c0*/  UISETP.NE.AND UP0, UPT, UR35, URZ, UPT ;  /* 0x000000ff2300728c */ /* 0x000fe2000bf05270 */
[----:B------:R-:W-:Y:S01]  /*15d0*/  R2UR UR27, R161 ;  /* 0x00000000a11b72ca */ /* 0x000fe200000e0000 */
[----:B------:R-:W-:Y:S01]  /*15e0*/  IMAD.SHL.U32 R163, R163, 0x80, RZ ;  /* 0x00000080a3a37824 */ /* 0x000fe200078e00ff */
[----:B------:R-:W-:Y:S01]  /*15f0*/  UMOV UR30, URZ ;  /* 0x000000ff001e7c82 */ /* 0x000fe20008000000 */
[----:B------:R-:W-:Y:S01]  /*1600*/  SHF.L.U32 R2, R2, 0x1f, RZ ;  /* 0x0000001f02027819 */ /* 0x000fe200000006ff */
[----:B------:R-:W-:Y:S01]  /*1610*/  UMOV UR29, URZ ;  /* 0x000000ff001d7c82 */ /* 0x000fe20008000000 */
[----:B------:R-:W-:-:S08]  /*1620*/  UMOV UR28, URZ ;  /* 0x000000ff001c7c82 */ /* 0x000fd00008000000 */
[----:B------:R-:W-:Y:S02]  /*1630*/  USHF.L.U32 UR27, UR27, 0x6, URZ ;  /* 0x000000061b1b7899 */ /* 0x000fe400080006ff */
[----:B-1----:R-:W-:-:S04]  /*1640*/  ULEA UR22, UR22, UR4, 0x18 ;  /* 0x0000000416167291 */ /* 0x002fc8000f8ec0ff */
[----:B------:R-:W-:-:S09]  /*1650*/  ULEA UR4, UR32, UR22, 0x3 ;  /* 0x0000001620047291 */ /* 0x000fd2000f8e18ff */
[----:B--2---:R1:W2:Y:S01]  /*1660*/  SYNCS.PHASECHK.TRANS64.TRYWAIT P3, [UR4+0x88], R2 ;  /* 0x00008802ff0075a7 */ /* 0x0042a20008061104 */
[----:B---3--:R-:W-:Y:S05]  /*1670*/  BRA.U !UP0, `(.L_x_18) ;  /* 0x00000005086c7547 */ /* 0x008fea000b800000 */
[----:B------:R-:W3:Y:S01]  /*1680*/  LDC.64 R8, c[0x0][0x480] ;  /* 0x00012000ff087b82 */ /* 0x000ee20000000a00 */
[----:B------:R-:W4:Y:S01]  /*1690*/  LDCU UR16, c[0x0][0x390] ;  /* 0x00007200ff1077ac */ /* 0x000f220008000800 */
[----:B------:R-:W2:Y:S06]  /*16a0*/  LDCU UR17, c[0x0][0x38c] ;  /* 0x00007180ff1177ac */ /* 0x000eac0008000800 */
[----:B------:R-:W4:Y:S01]  /*16b0*/  LDC.64 R6, c[0x0][0x488] ;  /* 0x00012200ff067b82 */ /* 0x000f220000000a00 */
[----:B------:R-:W2:Y:S01]  /*16c0*/  LDCU.64 UR14, c[0x0][0x4b8] ;  /* 0x00009700ff0e77ac */ /* 0x000ea20008000a00 */
[----:B------:R-:W-:Y:S01]  /*16d0*/  UIADD3 UR31, UPT, UPT, UR23, UR20, URZ ;  /* 0x00000014171f7290 */ /* 0x000fe2000fffe0ff */
[----:B------:R-:W-:-:S05]  /*16e0*/  UMOV UR30, URZ ;  /* 0x000000ff001e7c82 */ /* 0x000fca0008000000 */
[----:B-1----:R-:W1:Y:S01]  /*16f0*/  LDC.64 R2, c[0x0][0x490] ;  /* 0x00012400ff027b82 */ /* 0x002e620000000a00 */
[----:B------:R-:W-:Y:S01]  /*1700*/  UMOV UR18, UR32 ;  /* 0x0000002000127c82 */ /* 0x000fe20008000000 */
[----:B------:R-:W-:Y:S01]  /*1710*/  UMOV UR28, URZ ;  /* 0x000000ff001c7c82 */ /* 0x000fe20008000000 */
[----:B------:R-:W-:Y:S01]  /*1720*/  UMOV UR29, URZ ;  /* 0x000000ff001d7c82 */ /* 0x000fe20008000000 */
[----:B---3--:R-:W-:Y:S01]  /*1730*/  IMAD.HI.U32 R9, R163, R9, RZ ;  /* 0x00000009a3097227 */ /* 0x008fe200078e00ff */
[----:B------:R-:W-:-:S03]  /*1740*/  ISETP.NE.AND P2, PT, R8, 0x1, PT ;  /* 0x000000010800780c */ /* 0x000fc60003f45270 */
[----:B------:R-:W3:Y:S01]  /*1750*/  LDC.64 R4, c[0x0][0x4b0] ;  /* 0x00012c00ff047b82 */ /* 0x000ee20000000a00 */
[----:B----4-:R-:W-:-:S04]  /*1760*/  SHF.R.U32.HI R6, RZ, R6, R9 ;  /* 0x00000006ff067219 */ /* 0x010fc80000011609 */
[----:B------:R-:W-:Y:S02]  /*1770*/  SEL R6, R163, R6, !P2 ;  /* 0x00000006a3067207 */ /* 0x000fe40005000000 */
[----:B------:R-:W-:Y:S02]  /*1780*/  ISETP.NE.AND P2, PT, R7, 0x1, PT ;  /* 0x000000010700780c */ /* 0x000fe40003f45270 */
[C---:B------:R-:W-:Y:S01]  /*1790*/  R2UR UR4, R6.reuse ;  /* 0x00000000060472ca */ /* 0x040fe200000e0000 */
[----:B-1----:R-:W-:-:S04]  /*17a0*/  IMAD.HI.U32 R2, R6, R2, RZ ;  /* 0x0000000206027227 */ /* 0x002fc800078e00ff */
[----:B------:R-:W-:Y:S01]  /*17b0*/  IMAD.MOV R14, RZ, RZ, -R6 ;  /* 0x000000ffff0e7224 */ /* 0x000fe200078e0a06 */
[----:B------:R-:W-:-:S03]  /*17c0*/  SHF.R.U32.HI R2, RZ, R3, R2 ;  /* 0x00000003ff027219 */ /* 0x000fc60000011602 */
[----:B------:R-:W-:Y:S01]  /*17d0*/  IMAD R14, R8, R14, R163 ;  /* 0x0000000e080e7224 */ /* 0x000fe200078e02a3 */
[----:B------:R-:W-:Y:S01]  /*17e0*/  R2UR UR13, R2 ;  /* 0x00000000020d72ca */ /* 0x000fe200000e0000 */
[----:B------:R-:W-:Y:S01]  /*17f0*/  VOTEU.ANY UP0, P2 ;  /* 0x0000000000ff7886 */ /* 0x000fe20001000100 */
[----:B------:R-:W1:Y:S01]  /*1800*/  LDC.64 R2, c[0x0][0x4d0] ;  /* 0x00013400ff027b82 */ /* 0x000e620000000a00 */
[----:B---3--:R-:W-:Y:S02]  /*1810*/  R2UR UR8, R4 ;  /* 0x00000000040872ca */ /* 0x008fe400000e0000 */
[----:B------:R-:W-:Y:S02]  /*1820*/  R2UR UR9, R14 ;  /* 0x000000000e0972ca */ /* 0x000fe400000e0000 */
[----:B------:R-:W-:-:S06]  /*1830*/  R2UR UR6, R5 ;  /* 0x00000000050672ca */ /* 0x000fcc00000e0000 */
[----:B------:R-:W-:Y:S01]  /*1840*/  USEL UR13, UR4, UR13, !UP0 ;  /* 0x0000000d040d7287 */ /* 0x000fe2000c000000 */
[----:B------:R-:W3:Y:S05]  /*1850*/  LDCU.64 UR4, c[0x0][0x4d8] ;  /* 0x00009b00ff0477ac */ /* 0x000eea0008000a00 */
[----:B------:R-:W-:-:S04]  /*1860*/  IMAD R9, RZ, RZ, -UR13 ;  /* 0x8000000dff097e24 */ /* 0x000fc8000f8e02ff */
[----:B------:R-:W-:Y:S01]  /*1870*/  IMAD R9, R7, R9, R6 ;  /* 0x0000000907097224 */ /* 0x000fe200078e0206 */
[----:B-1----:R-:W-:-:S04]  /*1880*/  R2UR UR11, R2 ;  /* 0x00000000020b72ca */ /* 0x002fc800000e0000 */
[----:B------:R-:W-:Y:S02]  /*1890*/  R2UR UR7, R9 ;  /* 0x00000000090772ca */ /* 0x000fe400000e0000 */
[----:B------:R-:W-:-:S07]  /*18a0*/  R2UR UR12, R3 ;  /* 0x00000000030c72ca */ /* 0x000fce00000e0000 */
[----:B------:R-:W-:-:S06]  /*18b0*/  UIMAD UR11, UR9, UR8, UR11 ;  /* 0x00000008090b72a4 */ /* 0x000fcc000f8e020b */
[----:B--23--:R-:W-:-:S12]  /*18c0*/  UIMAD UR12, UR7, UR6, UR12 ;  /* 0x00000006070c72a4 */ /* 0x00cfd8000f8e020c */
.L_x_23:
[----:B------:R-:W-:Y:S01]  /*18d0*/  @!P0 MOV R3, 0x3000 ;  /* 0x0000300000038802 */ /* 0x000fe20000000f00 */
[----:B------:R-:W-:Y:S01]  /*18e0*/  ULEA UR9, UR18, UR22, 0x3 ;  /* 0x0000001612097291 */ /* 0x000fe2000f8e18ff */
[----:B----4-:R-:W-:Y:S11]  /*18f0*/  @P3 BRA `(.L_x_19) ;  /* 0x0000000000103947 */ /* 0x010ff60003800000 */
[----:B------:R-:W-:Y:S04]  /*1900*/  MOV R2, UR33 ;  /* 0x0000002100027c02 */ /* 0x000fe80008000f00 */
[----:B------:R-:W-:Y:S04]  /*1910*/  SHF.L.U32 R5, R2, 0x1f, RZ ;  /* 0x0000001f02057819 */ /* 0x000fe800000006ff */
[----:B------:R-:W1:Y:S02]  /*1920*/  SYNCS.PHASECHK.TRANS64.TRYWAIT P2, [UR9+0x88], R5 ;  /* 0x00008805ff0075a7 */ /* 0x000e640008041109 */
[----:B-1----:R-:W-:Y:S05]  /*1930*/  @!P2 BRA `(.L_x_20) ;  /* 0x0000005800d0a947 */ /* 0x002fea0003800000 */
.L_x_19:
[----:B------:R2:W-:Y:S01]  /*1940*/  @!P0 SYNCS.ARRIVE.TRANS64 RZ, [UR9], R3 ;  /* 0x00000003ffff89a7 */ /* 0x0005e20008000009 */
[----:B------:R-:W-:Y:S04]  /*1950*/  BSSY.RECONVERGENT B0, `(.L_x_21) ;  /* 0x0000003000007945 */ /* 0x000fe80003800200 */
[----:B------:R-:W-:Y:S05]  /*1960*/  @P5 BRA `(.L_x_22) ;  /* 0x0000000000045947 */ /* 0x000fea0003800000 */
[----:B------:R-:W-:Y:S05]  /*1970*/  BPT.TRAP 0x1 ;  /* 0x000000040000795c */ /* 0x000fea0000300000 */
.L_x_22:
[----:B------:R-:W-:Y:S05]  /*1980*/  BSYNC.RECONVERGENT B0 ;  /* 0x0000000000007941 */ /* 0x000fea0003800200 */
.L_x_21:
[----:B------:R-:W-:Y:S02]  /*1990*/  UIADD3 UR32, UPT, UPT, UR18, 0x1, URZ ;  /* 0x0000000112207890 */ /* 0x000fe4000fffe0ff */
[----:B------:R-:W-:Y:S02]  /*19a0*/  UIMAD UR7, UR28, UR14, UR4 ;  /* 0x0000000e1c0772a4 */ /* 0x000fe4000f8e0204 */
[----:B------:R-:W-:Y:S02]  /*19b0*/  UISETP.NE.AND UP0, UPT, UR32, 0x11, UPT ;  /* 0x000000112000788c */ /* 0x000fe4000bf05270 */
[----:B------:R-:W-:Y:S02]  /*19c0*/  UIMAD UR6, UR29, UR15, UR5 ;  /* 0x0000000f1d0672a4 */ /* 0x000fe4000f8e0205 */
[----:B------:R-:W-:Y:S02]  /*19d0*/  USEL UR8, URZ, 0x1, UP0 ;  /* 0x00000001ff087887 */ /* 0x000fe40008000000 */
[----:B------:R-:W-:Y:S02]  /*19e0*/  USEL UR32, UR32, URZ, UP0 ;  /* 0x000000ff20207287 */ /* 0x000fe40008000000 */
[----:B------:R-:W-:Y:S02]  /*19f0*/  ULOP3.LUT UR33, UR33, UR8, URZ, 0x3c, !UPT ;  /* 0x0000000821217292 */ /* 0x000fe4000f8e3cff */
[----:B------:R-:W-:Y:S02]  /*1a00*/  ULEA UR8, UR32, UR22, 0x3 ;  /* 0x0000001620087291 */ /* 0x000fe4000f8e18ff */
[----:B------:R-:W-:Y:S02]  /*1a10*/  ULEA UR21, UR18, UR22, 0xc ;  /* 0x0000001612157291 */ /* 0x000fe4000f8e60ff */
[----:B------:R-:W-:Y:S01]  /*1a20*/  UIADD3 UR44, UP1, UPT, UR36, 0x80, URZ ;  /* 0x00000080242c7890 */ /* 0x000fe2000ff3e0ff */
[----:B-1----:R-:W-:Y:S01]  /*1a30*/  MOV R2, UR33 ;  /* 0x0000002100027c02 */ /* 0x002fe20008000f00 */
[----:B------:R-:W-:Y:S02]  /*1a40*/  UPRMT UR42, UR7, 0x40, UR6 ;  /* 0x00000040072a7896 */ /* 0x000fe40008000006 */
[----:B------:R-:W-:Y:S01]  /*1a50*/  UIADD3 UR24, UPT, UPT, UR21, 0x26400, URZ ;  /* 0x0002640015187890 */ /* 0x000fe2000fffe0ff */
[----:B--2---:R-:W-:Y:S01]  /*1a60*/  SHF.L.U32 R3, R2, 0x1f, RZ ;  /* 0x0000001f02037819 */ /* 0x004fe200000006ff */
[----:B------:R-:W-:Y:S02]  /*1a70*/  USHF.L.U32 UR10, UR30, 0x6, URZ ;  /* 0x000000061e0a7899 */ /* 0x000fe400080006ff */
[----:B------:R-:W-:Y:S01]  /*1a80*/  UIADD3.X UR45, UPT, UPT, URZ, UR37, URZ, UP1, !UPT ;  /* 0x00000025ff2d7290 */ /* 0x000fe20008ffe4ff */
[----:B------:R3:W4:Y:S01]  /*1a90*/  SYNCS.PHASECHK.TRANS64.TRYWAIT P3, [UR8+0x88], R3 ;  /* 0x00008803ff0075a7 */ /* 0x0007220008061108 */
[----:B------:R-:W-:Y:S02]  /*1aa0*/  ULEA UR8, UR18, UR22, 0xd ;  /* 0x0000001612087291 */ /* 0x000fe4000f8e68ff */
[----:B------:R-:W-:Y:S02]  /*1ab0*/  UPRMT UR21, UR42, 0x5410, URZ ;  /* 0x000054102a157896 */ /* 0x000fe400080000ff */
[----:B------:R-:W-:Y:S02]  /*1ac0*/  UIADD3 UR8, UPT, UPT, UR8, 0x4400, URZ ;  /* 0x0000440008087890 */ /* 0x000fe4000fffe0ff */
[----:B------:R-:W-:Y:S02]  /*1ad0*/  UIADD3 UR40, UP0, UPT, UR36, 0x180, URZ ;  /* 0x0000018024287890 */ /* 0x000fe4000ff1e0ff */
[----:B------:R-:W-:Y:S02]  /*1ae0*/  UIADD3 UR19, UPT, UPT, UR28, 0x1, URZ ;  /* 0x000000011c137890 */ /* 0x000fe4000fffe0ff */
[----:B------:R-:W-:Y:S02]  /*1af0*/  UIADD3.X UR41, UPT, UPT, URZ, UR37, URZ, UP0, !UPT ;  /* 0x00000025ff297290 */ /* 0x000fe400087fe4ff */
[----:B------:R-:W-:Y:S01]  /*1b00*/  UISETP.NE.AND UP2, UPT, UR19, UR17, UPT ;  /* 0x000000111300728c */ /* 0x000fe2000bf45270 */
[----:B------:R-:W-:Y:S01]  /*1b10*/  UTMALDG.4D.IM2COL [UR8], [UR44], UR21 ;  /* 0x000000082c0073b4 */ /* 0x000fe20008058015 */
[----:B------:R-:W-:Y:S02]  /*1b20*/  UIADD3 UR18, UPT, UPT, UR29, 0x1, URZ ;  /* 0x000000011d127890 */ /* 0x000fe4000fffe0ff */
[----:B------:R-:W-:Y:S02]  /*1b30*/  UIADD3 UR20, UPT, UPT, UR20, 0x1, URZ ;  /* 0x0000000114147890 */ /* 0x000fe4000fffe0ff */
[----:B------:R-:W-:Y:S01]  /*1b40*/  UIADD3 UR42, UPT, UPT, UR30, 0x1, URZ ;  /* 0x000000011e2a7890 */ /* 0x000fe2000fffe0ff */
[----:B------:R-:W-:Y:S01]  /*1b50*/  UMOV UR38, 0x0 ;  /* 0x0000000000267882 */ /* 0x000fe20000000000 */
[----:B------:R-:W-:Y:S01]  /*1b60*/  UMOV UR39, 0x10000000 ;  /* 0x1000000000277882 */ /* 0x000fe20000000000 */
[----:B------:R-:W-:Y:S02]  /*1b70*/  UMOV UR25, UR9 ;  /* 0x0000000900197c82 */ /* 0x000fe40008000000 */
[----:B------:R-:W-:Y:S01]  /*1b80*/  @UP2 UIADD3 UR18, UPT, UPT, UR29, URZ, URZ ;  /* 0x000000ff1d122290 */ /* 0x000fe2000fffe0ff */
[----:B------:R-:W-:Y:S03]  /*1b90*/  UMOV UR26, UR10 ;  /* 0x0000000a001a7c82 */ /* 0x000fe60008000000 */
[----:B------:R-:W-:Y:S01]  /*1ba0*/  UISETP.NE.AND UP0, UPT, UR18, UR16, UPT ;  /* 0x000000101200728c */ /* 0x000fe2000bf05270 */
[----:B------:R1:W-:Y:S10]  /*1bb0*/  UTMALDG.4D [UR24], [UR40], desc[UR38] ;  /* 0x00002618280075b4 */ /* 0x0003f40008019000 */
[----:B------:R-:W-:Y:S07]  /*1bc0*/  @UP0 UIADD3 UR42, UPT, UPT, UR30, URZ, URZ ;  /* 0x000000ff1e2a0290 */ /* 0x000fee000fffe0ff */
[----:B------:R-:W-:Y:S01]  /*1bd0*/  UMOV UR30, UR42 ;  /* 0x0000002a001e7c82 */ /* 0x000fe20008000000 */
[----:B-1----:R-:W-:Y:S02]  /*1be0*/  USEL UR29, UR18, URZ, UP0 ;  /* 0x000000ff121d7287 */ /* 0x002fe40008000000 */
[----:B------:R-:W-:Y:S02]  /*1bf0*/  UISETP.NE.AND UP0, UPT, UR20, UR31, UPT ;  /* 0x0000001f1400728c */ /* 0x000fe4000bf05270 */
[----:B------:R-:W-:Y:S01]  /*1c00*/  USEL UR28, UR19, URZ, UP2 ;  /* 0x000000ff131c7287 */ /* 0x000fe20009000000 */
[----:B------:R-:W-:Y:S06]  /*1c10*/  UMOV UR18, UR32 ;  /* 0x0000002000127c82 */ /* 0x000fec0008000000 */
[----:B---3--:R-:W-:Y:S05]  /*1c20*/  BRA.U UP0, `(.L_x_23) ;  /* 0xfffffffd00287547 */ /* 0x008fea000b83ffff */
.L_x_18:
[----:B------:R-:W-:Y:S01]  /*1c30*/  ULEA UR4, UR32, UR22, 0x3 ;  /* 0x0000001620047291 */ /* 0x000fe2000f8e18ff */
[----:B-1----:R-:W-:Y:S01]  /*1c40*/  MOV R2, UR33 ;  /* 0x0000002100027c02 */ /* 0x002fe20008000f00 */
[----:B------:R-:W-:Y:S01]  /*1c50*/  @!P1 SYNCS.ARRIVE.TRANS64.A1T0 RZ, [UR22+0x128], RZ ;  /* 0x000128ffffff99a7 */ /* 0x000fe20008100016 */
[----:B------:R-:W-:Y:S02]  /*1c60*/  UISETP.GE.AND UP0, UPT, UR34, 0x1, UPT ;  /* 0x000000012200788c */ /* 0x000fe4000bf06270 */
[----:B------:R-:W-:-:S04]  /*1c70*/  SHF.L.U32 R2, R2, 0x1f, RZ ;  /* 0x0000001f02027819 */ /* 0x000fc800000006ff */
[----:B------:R1:W3:Y:S03]  /*1c80*/  SYNCS.PHASECHK.TRANS64.TRYWAIT P2, [UR4+0x88], R2 ;  /* 0x00008802ff0075a7 */ /* 0x0002e60008041104 */
[----:B------:R-:W-:Y:S05]  /*1c90*/  BRA.U !UP0, `(.L_x_24) ;  /* 0x0000000508747547 */ /* 0x000fea000b800000 */
[----:B------:R-:W4:Y:S01]  /*1ca0*/  LDC.64 R8, c[0x0][0x480] ;  /* 0x00012000ff087b82 */ /* 0x000f220000000a00 */
[----:B------:R-:W2:Y:S01]  /*1cb0*/  LDCU UR25, c[0x0][0x390] ;  /* 0x00007200ff1977ac */ /* 0x000ea20008000800 */
[----:B------:R-:W2:Y:S06]  /*1cc0*/  LDCU UR26, c[0x0][0x38c] ;  /* 0x00007180ff1a77ac */ /* 0x000eac0008000800 */
[----:B------:R-:W4:Y:S01]  /*1cd0*/  LDC.64 R6, c[0x0][0x488] ;  /* 0x00012200ff067b82 */ /* 0x000f220000000a00 */
[----:B------:R-:W2:Y:S01]  /*1ce0*/  LDCU.64 UR14, c[0x0][0x4b8] ;  /* 0x00009700ff0e77ac */ /* 0x000ea20008000a00 */
[----:B------:R-:W-:Y:S01]  /*1cf0*/  UIADD3 UR31, UPT, UPT, UR34, UR31, URZ ;  /* 0x0000001f221f7290 */ /* 0x000fe2000fffe0ff */
[----:B------:R-:W-:-:S05]  /*1d00*/  UMOV UR40, UR34 ;  /* 0x0000002200287c82 */ /* 0x000fca0008000000 */
[----:B-1----:R-:W1:Y:S01]  /*1d10*/  LDC.64 R2, c[0x0][0x490] ;  /* 0x00012400ff027b82 */ /* 0x002e620000000a00 */
[----:B------:R-:W-:Y:S01]  /*1d20*/  UMOV UR38, UR32 ;  /* 0x0000002000267c82 */ /* 0x000fe20008000000 */
[----:B----4-:R-:W-:Y:S01]  /*1d30*/  IMAD.HI.U32 R9, R163, R9, RZ ;  /* 0x00000009a3097227 */ /* 0x010fe200078e00ff */
[----:B------:R-:W-:-:S05]  /*1d40*/  ISETP.NE.AND P1, PT, R8, 0x1, PT ;  /* 0x000000010800780c */ /* 0x000fca0003f25270 */
[----:B------:R-:W4:Y:S01]  /*1d50*/  LDC.64 R4, c[0x0][0x4b0] ;  /* 0x00012c00ff047b82 */ /* 0x000f220000000a00 */
[----:B------:R-:W-:-:S04]  /*1d60*/  SHF.R.U32.HI R6, RZ, R6, R9 ;  /* 0x00000006ff067219 */ /* 0x000fc80000011609 */
        /* <DEDUP_REMOVED lines=10> */
[----:B----4-:R-:W-:Y:S02]  /*1e10*/  R2UR UR8, R4 ;  /* 0x00000000040872ca */ /* 0x010fe400000e0000 */
[----:B------:R-:W-:Y:S02]  /*1e20*/  R2UR UR9, R9 ;  /* 0x00000000090972ca */ /* 0x000fe400000e0000 */
[----:B------:R-:W-:-:S06]  /*1e30*/  R2UR UR6, R5 ;  /* 0x00000000050672ca */ /* 0x000fcc00000e0000 */
[----:B------:R-:W-:Y:S01]  /*1e40*/  USEL UR13, UR4, UR13, !UP0 ;  /* 0x0000000d040d7287 */ /* 0x000fe2000c000000 */
[----:B------:R-:W4:Y:S05]  /*1e50*/  LDCU.64 UR4, c[0x0][0x4d8] ;  /* 0x00009b00ff0477ac */ /* 0x000f2a0008000a00 */
[----:B------:R-:W-:-:S04]  /*1e60*/  IMAD R14, RZ, RZ, -UR13 ;  /* 0x8000000dff0e7e24 */ /* 0x000fc8000f8e02ff */
[----:B------:R-:W-:Y:S01]  /*1e70*/  IMAD R14, R7, R14, R6 ;  /* 0x0000000e070e7224 */ /* 0x000fe200078e0206 */
[----:B-1----:R-:W-:-:S04]  /*1e80*/  R2UR UR11, R2 ;  /* 0x00000000020b72ca */ /* 0x002fc800000e0000 */
[----:B------:R-:W-:Y:S02]  /*1e90*/  R2UR UR7, R14 ;  /* 0x000000000e0772ca */ /* 0x000fe400000e0000 */
[----:B------:R-:W-:-:S07]  /*1ea0*/  R2UR UR12, R3 ;  /* 0x00000000030c72ca */ /* 0x000fce00000e0000 */
[----:B------:R-:W-:-:S06]  /*1eb0*/  UIMAD UR11, UR9, UR8, UR11 ;  /* 0x00000008090b72a4 */ /* 0x000fcc000f8e020b */
[----:B--2-4-:R-:W-:-:S12]  /*1ec0*/  UIMAD UR12, UR7, UR6, UR12 ;  /* 0x00000006070c72a4 */ /* 0x014fd8000f8e020c */
.L_x_29:
[----:B------:R-:W-:Y:S01]  /*1ed0*/  @!P0 MOV R3, 0x3000 ;  /* 0x0000300000038802 */ /* 0x000fe20000000f00 */
[----:B------:R-:W-:Y:S01]  /*1ee0*/  ULEA UR9, UR38, UR22, 0x3 ;  /* 0x0000001626097291 */ /* 0x000fe2000f8e18ff */
[----:B--23--:R-:W-:Y:S11]  /*1ef0*/  @P2 BRA `(.L_x_25) ;  /* 0x0000000000102947 */ /* 0x00cff60003800000 */
[----:B------:R-:W-:Y:S04]  /*1f00*/  MOV R2, UR33 ;  /* 0x0000002100027c02 */ /* 0x000fe80008000f00 */
[----:B------:R-:W-:Y:S04]  /*1f10*/  SHF.L.U32 R5, R2, 0x1f, RZ ;  /* 0x0000001f02057819 */ /* 0x000fe800000006ff */
[----:B------:R-:W1:Y:S02]  /*1f20*/  SYNCS.PHASECHK.TRANS64.TRYWAIT P1, [UR9+0x88], R5 ;  /* 0x00008805ff0075a7 */ /* 0x000e640008021109 */
[----:B-1----:R-:W-:Y:S05]  /*1f30*/  @!P1 BRA `(.L_x_26) ;  /* 0x0000005400689947 */ /* 0x002fea0003800000 */
.L_x_25:
[----:B------:R2:W-:Y:S01]  /*1f40*/  @!P0 SYNCS.ARRIVE.TRANS64 RZ, [UR9], R3 ;  /* 0x00000003ffff89a7 */ /* 0x0005e20008000009 */
[----:B------:R-:W-:Y:S04]  /*1f50*/  BSSY.RECONVERGENT B0, `(.L_x_27) ;  /* 0x0000003000007945 */ /* 0x000fe80003800200 */
[----:B------:R-:W-:Y:S05]  /*1f60*/  @P5 BRA `(.L_x_28) ;  /* 0x0000000000045947 */ /* 0x000fea0003800000 */
[----:B------:R-:W-:Y:S05]  /*1f70*/  BPT.TRAP 0x1 ;  /* 0x000000040000795c */ /* 0x000fea0000300000 */
.L_x_28:
[----:B------:R-:W-:Y:S05]  /*1f80*/  BSYNC.RECONVERGENT B0 ;  /* 0x0000000000007941 */ /* 0x000fea0003800200 */
.L_x_27:
        /* <DEDUP_REMOVED lines=8> */
[----:B------:R-:W-:Y:S02]  /*2010*/  UIADD3 UR39, UPT, UPT, UR28, 0x1, URZ ;  /* 0x000000011c277890 */ /* 0x000fe4000fffe0ff */
[----:B------:R-:W-:Y:S01]  /*2020*/  UIADD3 UR46, UP1, UPT, UR36, 0x80, URZ ;  /* 0x00000080242e7890 */ /* 0x000fe2000ff3e0ff */
[----:B-1----:R-:W-:Y:S01]  /*2030*/  MOV R2, UR33 ;  /* 0x0000002100027c02 */ /* 0x002fe20008000f00 */
[----:B------:R-:W-:Y:S02]  /*2040*/  UPRMT UR41, UR6, 0x40, UR7 ;  /* 0x0000004006297896 */ /* 0x000fe40008000007 */
[----:B------:R-:W-:Y:S01]  /*2050*/  UISETP.NE.AND UP2, UPT, UR39, UR26, UPT ;  /* 0x0000001a2700728c */ /* 0x000fe2000bf45270 */
[----:B--2---:R-:W-:Y:S01]  /*2060*/  SHF.L.U32 R3, R2, 0x1f, RZ ;  /* 0x0000001f02037819 */ /* 0x004fe200000006ff */
[----:B------:R-:W-:Y:S02]  /*2070*/  USHF.L.U32 UR10, UR30, 0x6, URZ ;  /* 0x000000061e0a7899 */ /* 0x000fe400080006ff */
[----:B------:R-:W-:Y:S01]  /*2080*/  UIADD3.X UR47, UPT, UPT, URZ, UR37, URZ, UP1, !UPT ;  /* 0x00000025ff2f7290 */ /* 0x000fe20008ffe4ff */
[----:B------:R1:W2:Y:S01]  /*2090*/  SYNCS.PHASECHK.TRANS64.TRYWAIT P2, [UR8+0x88], R3 ;  /* 0x00008803ff0075a7 */ /* 0x0002a20008041108 */
[----:B------:R-:W-:Y:S02]  /*20a0*/  ULEA UR8, UR38, UR22, 0xd ;  /* 0x0000001626087291 */ /* 0x000fe4000f8e68ff */
[----:B------:R-:W-:Y:S02]  /*20b0*/  UPRMT UR48, UR41, 0x5410, URZ ;  /* 0x0000541029307896 */ /* 0x000fe400080000ff */
[----:B------:R-:W-:Y:S02]  /*20c0*/  UIADD3 UR8, UPT, UPT, UR8, 0x4400, URZ ;  /* 0x0000440008087890 */ /* 0x000fe4000fffe0ff */
[----:B------:R-:W-:Y:S02]  /*20d0*/  UIADD3 UR44, UP0, UPT, UR36, 0x180, URZ ;  /* 0x00000180242c7890 */ /* 0x000fe4000ff1e0ff */
[----:B------:R-:W-:Y:S02]  /*20e0*/  ULEA UR16, UR38, UR22, 0xc ;  /* 0x0000001626107291 */ /* 0x000fe4000f8e60ff */
[----:B------:R-:W-:Y:S02]  /*20f0*/  UIADD3.X UR45, UPT, UPT, URZ, UR37, URZ, UP0, !UPT ;  /* 0x00000025ff2d7290 */ /* 0x000fe400087fe4ff */
[----:B------:R-:W-:Y:S01]  /*2100*/  UIADD3 UR16, UPT, UPT, UR16, 0x26400, URZ ;  /* 0x0002640010107890 */ /* 0x000fe2000fffe0ff */
[----:B------:R1:W-:Y:S01]  /*2110*/  UTMALDG.4D.IM2COL [UR8], [UR46], UR48 ;  /* 0x000000082e0073b4 */ /* 0x0003e20008058030 */
[----:B------:R-:W-:Y:S02]  /*2120*/  UIADD3 UR38, UPT, UPT, UR29, 0x1, URZ ;  /* 0x000000011d267890 */ /* 0x000fe4000fffe0ff */
[----:B------:R-:W-:Y:S02]  /*2130*/  @UP2 UIADD3 UR38, UPT, UPT, UR29, URZ, URZ ;  /* 0x000000ff1d262290 */ /* 0x000fe4000fffe0ff */
[----:B------:R-:W-:Y:S02]  /*2140*/  UIADD3 UR41, UPT, UPT, UR30, 0x1, URZ ;  /* 0x000000011e297890 */ /* 0x000fe4000fffe0ff */
[----:B------:R-:W-:Y:S02]  /*2150*/  UISETP.NE.AND UP0, UPT, UR38, UR25, UPT ;  /* 0x000000192600728c */ /* 0x000fe4000bf05270 */
[----:B------:R-:W-:Y:S01]  /*2160*/  UIADD3 UR49, UPT, UPT, UR40, -0x1, URZ ;  /* 0xffffffff28317890 */ /* 0x000fe2000fffe0ff */
[----:B------:R-:W-:Y:S01]  /*2170*/  UMOV UR42, 0x0 ;  /* 0x00000000002a7882 */ /* 0x000fe20000000000 */
[----:B------:R-:W-:Y:S01]  /*2180*/  UMOV UR43, 0x10000000 ;  /* 0x10000000002b7882 */ /* 0x000fe20000000000 */
[----:B------:R-:W-:Y:S01]  /*2190*/  UMOV UR19, UR27 ;  /* 0x0000001b00137c82 */ /* 0x000fe20008000000 */
[----:B------:R-:W-:Y:S01]  /*21a0*/  UMOV UR20, UR28 ;  /* 0x0000001c00147c82 */ /* 0x000fe20008000000 */
[----:B------:R-:W-:Y:S01]  /*21b0*/  USEL UR28, UR39, URZ, UP2 ;  /* 0x000000ff271c7287 */ /* 0x000fe20009000000 */
[----:B------:R-:W-:Y:S03]  /*21c0*/  UMOV UR21, UR29 ;  /* 0x0000001d00157c82 */ /* 0x000fe60008000000 */
[----:B------:R-:W-:Y:S02]  /*21d0*/  @UP0 UIADD3 UR41, UPT, UPT, UR30, URZ, URZ ;  /* 0x000000ff1e290290 */ /* 0x000fe4000fffe0ff */
[----:B------:R-:W-:Y:S01]  /*21e0*/  USEL UR29, UR38, URZ, UP0 ;  /* 0x000000ff261d7287 */ /* 0x000fe20008000000 */
[----:B------:R-:W-:Y:S01]  /*21f0*/  UMOV UR17, UR9 ;  /* 0x0000000900117c82 */ /* 0x000fe20008000000 */
[----:B------:R-:W-:Y:S01]  /*2200*/  UMOV UR18, UR10 ;  /* 0x0000000a00127c82 */ /* 0x000fe20008000000 */
[----:B------:R-:W-:Y:S01]  /*2210*/  UISETP.GT.U32.AND UP0, UPT, UR40, 0x1, UPT ;  /* 0x000000012800788c */ /* 0x000fe2000bf04070 */
[----:B------:R1:W-:Y:S01]  /*2220*/  UTMALDG.4D [UR16], [UR44], desc[UR42] ;  /* 0x00002a102c0075b4 */ /* 0x0003e20008019000 */
[----:B------:R-:W-:Y:S01]  /*2230*/  UMOV UR38, UR32 ;  /* 0x0000002000267c82 */ /* 0x000fe20008000000 */
[----:B------:R-:W-:Y:S01]  /*2240*/  UMOV UR40, UR49 ;  /* 0x0000003100287c82 */ /* 0x000fe20008000000 */
[----:B------:R-:W-:Y:S05]  /*2250*/  UMOV UR30, UR41 ;  /* 0x00000029001e7c82 */ /* 0x000fea0008000000 */
[----:B-1----:R-:W-:Y:S05]  /*2260*/  BRA.U UP0, `(.L_x_29) ;  /* 0xfffffffd00187547 */ /* 0x002fea000b83ffff */
.L_x_24:
[----:B------:R-:W-:Y:S01]  /*2270*/  SHF.L.U32 R3, R12, 0x1f, RZ ;  /* 0x0000001f0c037819 */ /* 0x000fe200000006ff */
[----:B------:R-:W-:-:S03]  /*2280*/  NOP ;  /* 0x0000000000007918 */ /* 0x000fc60000000000 */
[----:B------:R-:W4:Y:S02]  /*2290*/  SYNCS.PHASECHK.TRANS64.TRYWAIT P1, [UR22+0x130], R3 ;  /* 0x00013003ff0075a7 */ /* 0x000f240008021116 */
[----:B----4-:R-:W-:Y:S05]  /*22a0*/  @!P1 BRA `(.L_x_30) ;  /* 0x0000005000a49947 */ /* 0x010fea0003800000 */
.L_x_104:
[----:B------:R-:W4:Y:S01]  /*22b0*/  LDS.128 R4, [UR22+0x170] ;  /* 0x00017016ff047984 */ /* 0x000f220008000c00 */
[----:B------:R-:W-:Y:S01]  /*22c0*/  UIADD3 UR4, UPT, UPT, UR22, 0x138, URZ ;  /* 0x0000013816047890 */ /* 0x000fe2000fffe0ff */
[----:B------:R-:W-:Y:S01]  /*22d0*/  ISETP.GE.AND P1, PT, R72, 0x1, PT ;  /* 0x000000014800780c */ /* 0x000fe20003f26270 */
[----:B------:R-:W-:Y:S01]  /*22e0*/  @!PT LDS RZ, [RZ] ;  /* 0x00000000fffff984 */ /* 0x000fe20000000800 */
[----:B------:R-:W-:Y:S01]  /*22f0*/  @!PT LDS RZ, [RZ] ;  /* 0x00000000fffff984 */ /* 0x000fe20000000800 */
[----:B------:R-:W-:Y:S01]  /*2300*/  @!PT LDS RZ, [RZ] ;  /* 0x00000000fffff984 */ /* 0x000fe20000000800 */
[----:B------:R-:W-:Y:S01]  /*2310*/  @!PT LDS RZ, [RZ] ;  /* 0x00000000fffff984 */ /* 0x000fe20000000800 */
[----:B------:R1:W-:Y:S06]  /*2320*/  MEMBAR.ALL.CTA ;  /* 0x0000000000007992 */ /* 0x0003ec0000008000 */
[----:B-1----:R-:W1:Y:S01]  /*2330*/  FENCE.VIEW.ASYNC.S ;  /* 0x00000000000073c6 */ /* 0x002e620000000000 */
[----:B------:R-:W-:-:S09]  /*2340*/  UPRMT UR4, URZ, 0x654, UR4 ;  /* 0x00000654ff047896 */ /* 0x000fd20008000004 */
[----:B-1----:R-:W-:Y:S01]  /*2350*/  SYNCS.ARRIVE.TRANS64.RED.A1T0 RZ, [UR4], RZ ;  /* 0x000000ffffff79a7 */ /* 0x002fe20008100404 */
[----:B----4-:R-:W-:-:S13]  /*2360*/  LOP3.LUT P4, RZ, R6, 0x1, RZ, 0xc0, !PT ;  /* 0x0000000106ff7812 */ /* 0x010fda000788c0ff */
[----:B------:R-:W-:Y:S02]  /*2370*/  @P4 MOV R13, R4 ;  /* 0x00000004000d4202 */ /* 0x000fe40000000f00 */
[----:B------:R-:W-:Y:S01]  /*2380*/  @P4 LOP3.LUT R10, R5, 0xffff, RZ, 0xc0, !PT ;  /* 0x0000ffff050a4812 */ /* 0x000fe200078ec0ff */
[----:B------:R-:W-:Y:S06]  /*2390*/  @!P1 BRA `(.L_x_31) ;  /* 0x0000000000b89947 */ /* 0x000fec0003800000 */
[----:B------:R-:W1:Y:S01]  /*23a0*/  LDC.64 R4, c[0x0][0xb18] ;  /* 0x0002c600ff047b82 */ /* 0x000e620000000a00 */
[----:B--2---:R-:W-:-:S07]  /*23b0*/  ISETP.NE.AND P3, PT, R72, 0x1, PT ;  /* 0x000000014800780c */ /* 0x004fce0003f65270 */
[----:B------:R-:W2:Y:S08]  /*23c0*/  LDC.64 R6, c[0x0][0xb10] ;  /* 0x0002c400ff067b82 */ /* 0x000eb00000000a00 */
[----:B------:R-:W4:Y:S08]  /*23d0*/  LDC R8, c[0x0][0xb20] ;  /* 0x0002c800ff087b82 */ /* 0x000f300000000800 */
[----:B------:R-:W3:Y:S01]  /*23e0*/  LDC R14, c[0x0][0xb0c] ;  /* 0x0002c300ff0e7b82 */ /* 0x000ee20000000800 */
[----:B-1----:R-:W-:Y:S01]  /*23f0*/  IMAD.HI.U32 R9, R0, R5, RZ ;  /* 0x0000000500097227 */ /* 0x002fe200078e00ff */
[----:B------:R-:W-:-:S03]  /*2400*/  ISETP.NE.AND P1, PT, R4, 0x1, PT ;  /* 0x000000010400780c */ /* 0x000fc60003f25270 */
[----:B------:R-:W-:-:S03]  /*2410*/  IMAD.HI.U32 R5, R10, R5, RZ ;  /* 0x000000050a057227 */ /* 0x000fc600078e00ff */
[----:B------:R-:W1:Y:S01]  /*2420*/  LDC.64 R2, c[0x0][0xb28] ;  /* 0x0002ca00ff027b82 */ /* 0x000e620000000a00 */
[----:B--2---:R-:W-:-:S04]  /*2430*/  IMAD.HI.U32 R16, R11, R6, RZ ;  /* 0x000000060b107227 */ /* 0x004fc800078e00ff */
[----:B------:R-:W-:Y:S01]  /*2440*/  IMAD.HI.U32 R18, R13, R6, RZ ;  /* 0x000000060d127227 */ /* 0x000fe200078e00ff */
[----:B------:R-:W-:Y:S02]  /*2450*/  SHF.R.U32.HI R16, RZ, R7, R16 ;  /* 0x00000007ff107219 */ /* 0x000fe40000011610 */
[-C--:B----4-:R-:W-:Y:S02]  /*2460*/  SHF.R.U32.HI R9, RZ, R8.reuse, R9 ;  /* 0x00000008ff097219 */ /* 0x090fe40000011609 */
[----:B------:R-:W-:Y:S02]  /*2470*/  SHF.R.U32.HI R5, RZ, R8, R5 ;  /* 0x00000008ff057219 */ /* 0x000fe40000011605 */
[----:B------:R-:W-:Y:S02]  /*2480*/  SEL R9, R0, R9, !P1 ;  /* 0x0000000900097207 */ /* 0x000fe40004800000 */
[----:B------:R-:W-:Y:S02]  /*2490*/  SHF.R.U32.HI R18, RZ, R7, R18 ;  /* 0x00000007ff127219 */ /* 0x000fe40000011612 */
[----:B---3--:R-:W-:-:S02]  /*24a0*/  ISETP.NE.AND P2, PT, R14, 0x1, PT ;  /* 0x000000010e00780c */ /* 0x008fc40003f45270 */
[----:B------:R-:W-:Y:S02]  /*24b0*/  SEL R5, R10, R5, !P1 ;  /* 0x000000050a057207 */ /* 0x000fe40004800000 */
[----:B------:R-:W-:Y:S02]  /*24c0*/  SEL R15, R11, R16, !P2 ;  /* 0x000000100b0f7207 */ /* 0x000fe40005000000 */
[----:B------:R-:W-:Y:S01]  /*24d0*/  SEL R7, R13, R18, !P2 ;  /* 0x000000120d077207 */ /* 0x000fe20005000000 */
[----:B-1----:R-:W-:-:S04]  /*24e0*/  IMAD.HI.U32 R16, R9, R2, RZ ;  /* 0x0000000209107227 */ /* 0x002fc800078e00ff */
[----:B------:R-:W-:Y:S01]  /*24f0*/  IMAD.HI.U32 R6, R15, R2, RZ ;  /* 0x000000020f067227 */ /* 0x000fe200078e00ff */
[----:B------:R-:W-:-:S04]  /*2500*/  @P3 SHF.R.U32.HI R9, RZ, R3, R16 ;  /* 0x00000003ff093219 */ /* 0x000fc80000011610 */
[----:B------:R-:W-:Y:S01]  /*2510*/  @P3 SHF.R.U32.HI R15, RZ, R3, R6 ;  /* 0x00000003ff0f3219 */ /* 0x000fe20000011606 */
[----:B------:R-:W-:-:S04]  /*2520*/  IMAD R9, R72, R9, RZ ;  /* 0x0000000948097224 */ /* 0x000fc800078e02ff */
[----:B------:R-:W-:Y:S01]  /*2530*/  IMAD R6, R72, R15, RZ ;  /* 0x0000000f48067224 */ /* 0x000fe200078e02ff */
[C---:B------:R-:W-:Y:S02]  /*2540*/  ISETP.GE.AND P1, PT, R5.reuse, R9, PT ;  /* 0x000000090500720c */ /* 0x040fe40003f26270 */
[----:B------:R-:W-:Y:S02]  /*2550*/  IADD3 R9, PT, PT, -R5, RZ, RZ ;  /* 0x000000ff05097210 */ /* 0x000fe40007ffe1ff */
[----:B------:R-:W-:Y:S01]  /*2560*/  ISETP.GE.OR P1, PT, R7, R6, P1 ;  /* 0x000000060700720c */ /* 0x000fe20000f26670 */
[----:B------:R-:W-:-:S04]  /*2570*/  IMAD.HI.U32 R6, R5, R2, RZ ;  /* 0x0000000205067227 */ /* 0x000fc800078e00ff */
[----:B------:R-:W-:Y:S01]  /*2580*/  IMAD R9, R4, R9, R10 ;  /* 0x0000000904097224 */ /* 0x000fe200078e020a */
[----:B------:R-:W-:-:S04]  /*2590*/  SHF.R.U32.HI R6, RZ, R3, R6 ;  /* 0x00000003ff067219 */ /* 0x000fc80000011606 */
[----:B------:R-:W-:-:S03]  /*25a0*/  SEL R6, R5, R6, !P3 ;  /* 0x0000000605067207 */ /* 0x000fc60005800000 */
[----:B------:R-:W-:-:S04]  /*25b0*/  @!P1 IMAD.HI.U32 R8, R7, R2, RZ ;  /* 0x0000000207089227 */ /* 0x000fc800078e00ff */
[----:B------:R-:W-:Y:S01]  /*25c0*/  IMAD.MOV R2, RZ, RZ, -R6 ;  /* 0x000000ffff027224 */ /* 0x000fe200078e0a06 */
[----:B------:R-:W-:-:S03]  /*25d0*/  @!P1 SHF.R.U32.HI R8, RZ, R3, R8 ;  /* 0x00000003ff089219 */ /* 0x000fc60000011608 */
[----:B------:R-:W-:Y:S01]  /*25e0*/  IMAD R2, R72, R2, R5 ;  /* 0x0000000248027224 */ /* 0x000fe200078e0205 */
[----:B------:R-:W-:-:S05]  /*25f0*/  @!P1 SEL R3, R7, R8, !P3 ;  /* 0x0000000807039207 */ /* 0x000fca0005800000 */
[--C-:B------:R-:W-:Y:S02]  /*2600*/  @!P1 IMAD.IADD R6, R6, 0x1, -R3.reuse ;  /* 0x0000000106069824 */ /* 0x100fe400078e0a03 */
[----:B------:R-:W-:Y:S01]  /*2610*/  @!P1 IMAD R3, R2, R15, R3 ;  /* 0x0000000f02039224 */ /* 0x000fe200078e0203 */
[----:B------:R-:W-:Y:S01]  /*2620*/  IADD3 R2, PT, PT, -R7, RZ, RZ ;  /* 0x000000ff07027210 */ /* 0x000fe20007ffe1ff */
[----:B------:R-:W-:Y:S02]  /*2630*/  @!P1 IMAD R5, R72, R6, R7 ;  /* 0x0000000648059224 */ /* 0x000fe400078e0207 */
[----:B------:R-:W-:Y:S02]  /*2640*/  @!P1 IMAD.MOV.U32 R7, RZ, RZ, R3 ;  /* 0x000000ffff079224 */ /* 0x000fe400078e0003 */
[----:B------:R-:W-:Y:S02]  /*2650*/  IMAD R2, R14, R2, R13 ;  /* 0x000000020e027224 */ /* 0x000fe400078e020d */
[----:B------:R-:W-:-:S02]  /*2660*/  IMAD R10, R5, R4, R9 ;  /* 0x00000004050a7224 */ /* 0x000fc400078e0209 */
[----:B------:R-:W-:Y:S02]  /*2670*/  IMAD R13, R7, R14, R2 ;  /* 0x0000000e070d7224 */ /* 0x000fe400078e0202 */
.L_x_31:
[----:B------:R-:W1:Y:S02]  /*2680*/  LDCU UR4, c[0x0][0xb30] ;  /* 0x00016600ff0477ac */ /* 0x000e640008000800 */
[----:B-1----:R-:W-:-:S09]  /*2690*/  UISETP.NE.AND UP0, UPT, UR4, 0x1, UPT ;  /* 0x000000010400788c */ /* 0x002fd2000bf05270 */
[----:B------:R-:W-:Y:S05]  /*26a0*/  BRA.U UP0, `(.L_x_32) ;  /* 0x0000000100407547 */ /* 0x000fea000b800000 */
[----:B------:R-:W1:Y:S08]  /*26b0*/  LDC.64 R4, c[0x0][0xb10] ;  /* 0x0002c400ff047b82 */ /* 0x000e700000000a00 */
[----:B------:R-:W4:Y:S08]  /*26c0*/  LDC.64 R2, c[0x0][0xb18] ;  /* 0x0002c600ff027b82 */ /* 0x000f300000000a00 */
[----:B------:R-:W2:Y:S08]  /*26d0*/  LDC R6, c[0x0][0xb20] ;  /* 0x0002c800ff067b82 */ /* 0x000eb00000000800 */
[----:B------:R-:W3:Y:S01]  /*26e0*/  LDC R8, c[0x0][0xb0c] ;  /* 0x0002c300ff087b82 */ /* 0x000ee20000000800 */
[----:B-1----:R-:W-:-:S05]  /*26f0*/  IMAD.HI.U32 R4, R13, R4, RZ ;  /* 0x000000040d047227 */ /* 0x002fca00078e00ff */
[----:B------:R-:W-:Y:S01]  /*2700*/  SHF.R.U32.HI R4, RZ, R5, R4 ;  /* 0x00000005ff047219 */ /* 0x000fe20000011604 */
[----:B----4-:R-:W-:Y:S01]  /*2710*/  IMAD.HI.U32 R3, R10, R3, RZ ;  /* 0x000000030a037227 */ /* 0x010fe200078e00ff */
[----:B------:R-:W-:-:S04]  /*2720*/  ISETP.NE.AND P1, PT, R2, 0x1, PT ;  /* 0x000000010200780c */ /* 0x000fc80003f25270 */
[----:B--2---:R-:W-:-:S04]  /*2730*/  SHF.R.U32.HI R3, RZ, R6, R3 ;  /* 0x00000006ff037219 */ /* 0x004fc80000011603 */
[----:B------:R-:W-:Y:S02]  /*2740*/  SEL R3, R10, R3, !P1 ;  /* 0x000000030a037207 */ /* 0x000fe40004800000 */
[----:B---3--:R-:W-:-:S04]  /*2750*/  ISETP.NE.AND P2, PT, R8, 0x1, PT ;  /* 0x000000010800780c */ /* 0x008fc80003f45270 */
[----:B------:R-:W-:-:S05]  /*2760*/  SEL R4, R13, R4, !P2 ;  /* 0x000000040d047207 */ /* 0x000fca0005000000 */
[----:B------:R-:W-:Y:S02]  /*2770*/  IMAD.IADD R5, R3, 0x1, -R4 ;  /* 0x0000000103057824 */ /* 0x000fe400078e0a04 */
[----:B------:R-:W-:Y:S02]  /*2780*/  IMAD.IADD R3, R4, 0x1, -R3 ;  /* 0x0000000104037824 */ /* 0x000fe400078e0a03 */
[----:B------:R-:W-:Y:S02]  /*2790*/  IMAD R13, R5, R8, R13 ;  /* 0x00000008050d7224 */ /* 0x000fe400078e020d */
[----:B------:R-:W-:-:S07]  /*27a0*/  IMAD R10, R3, R2, R10 ;  /* 0x00000002030a7224 */ /* 0x000fce00078e020a */
.L_x_32:
[----:B------:R-:W-:Y:S01]  /*27b0*/  UMOV UR20, UR31 ;  /* 0x0000001f00147c82 */ /* 0x000fe20008000000 */
[----:B------:R-:W-:Y:S01]  /*27c0*/  PLOP3.LUT P1, PT, PT, PT, PT, 0x80, 0x8 ;  /* 0x000000000008781c */ /* 0x000fe20003f2f070 */
[----:B------:R-:W-:Y:S01]  /*27d0*/  IMAD.IADD R163, R13, 0x1, R160 ;  /* 0x000000010da37824 */ /* 0x000fe200078e02a0 */
[----:B------:R-:W-:Y:S01]  /*27e0*/  LOP3.LUT R12, R12, 0x1, RZ, 0x3c, !PT ;  /* 0x000000010c0c7812 */ /* 0x000fe200078e3cff */
[----:B------:R-:W-:Y:S01]  /*27f0*/  IMAD.IADD R161, R10, 0x1, R143 ;  /* 0x000000010aa17824 */ /* 0x000fe200078e028f */
[----:B------:R-:W-:Y:S09]  /*2800*/  @P4 BRA `(.L_x_33) ;  /* 0xffffffec00604947 */ /* 0x000ff2000383ffff */
[----:B------:R-:W-:Y:S01]  /*2810*/  UIADD3 UR22, UPT, UPT, UR22, 0x88, URZ ;  /* 0x0000008816167890 */ /* 0x000fe2000fffe0ff */
[----:B------:R-:W-:-:S03]  /*2820*/  MOV R3, UR33 ;  /* 0x0000002100037c02 */ /* 0x000fc60008000f00 */
[----:B------:R-:W-:Y:S01]  /*2830*/  ULEA UR4, UR32, UR22, 0x3 ;  /* 0x0000001620047291 */ /* 0x000fe2000f8e18ff */
[----:B------:R-:W-:-:S08]  /*2840*/  SHF.L.U32 R3, R3, 0x1f, RZ ;  /* 0x0000001f03037819 */ /* 0x000fd000000006ff */
[----:B------:R-:W1:Y:S02]  /*2850*/  SYNCS.PHASECHK.TRANS64.TRYWAIT P0, [UR4], R3 ;  /* 0x00000003ff0075a7 */ /* 0x000e640008001104 */
[----:B-1----:R-:W-:Y:S05]  /*2860*/  @!P0 BRA `(.L_x_34) ;  /* 0x0000004c004c8947 */ /* 0x002fea0003800000 */
.L_x_106:
[----:B------:R-:W-:-:S04]  /*2870*/  UIADD3 UR6, UPT, UPT, UR32, 0x1, URZ ;  /* 0x0000000120067890 */ /* 0x000fc8000fffe0ff */
[----:B------:R-:W-:-:S04]  /*2880*/  UISETP.NE.AND UP0, UPT, UR6, 0x11, UPT ;  /* 0x000000110600788c */ /* 0x000fc8000bf05270 */
[----:B------:R-:W-:Y:S02]  /*2890*/  USEL UR5, URZ, 0x1, UP0 ;  /* 0x00000001ff057887 */ /* 0x000fe40008000000 */
[----:B------:R-:W-:Y:S02]  /*28a0*/  USEL UR6, UR6, URZ, UP0 ;  /* 0x000000ff06067287 */ /* 0x000fe40008000000 */
[----:B------:R-:W-:Y:S02]  /*28b0*/  ULOP3.LUT UR5, UR33, UR5, URZ, 0x3c, !UPT ;  /* 0x0000000521057292 */ /* 0x000fe4000f8e3cff */
[----:B------:R-:W-:-:S04]  /*28c0*/  ULEA UR4, UR6, UR22, 0x3 ;  /* 0x0000001606047291 */ /* 0x000fc8000f8e18ff */
[----:B-1----:R-:W-:-:S04]  /*28d0*/  MOV R3, UR5 ;  /* 0x0000000500037c02 */ /* 0x002fc80008000f00 */
[----:B------:R-:W-:-:S04]  /*28e0*/  SHF.L.U32 R3, R3, 0x1f, RZ ;  /* 0x0000001f03037819 */ /* 0x000fc800000006ff */
[----:B------:R-:W1:Y:S02]  /*28f0*/  SYNCS.PHASECHK.TRANS64.TRYWAIT P0, [UR4], R3 ;  /* 0x00000003ff0075a7 */ /* 0x000e640008001104 */
[----:B-1----:R-:W-:Y:S05]  /*2900*/  @!P0 BRA `(.L_x_35) ;  /* 0x0000004c003c8947 */ /* 0x002fea0003800000 */
.L_x_108:
        /* <DEDUP_REMOVED lines=10> */
.L_x_110:
        /* <DEDUP_REMOVED lines=10> */
.L_x_112:
        /* <DEDUP_REMOVED lines=10> */
.L_x_114:
        /* <DEDUP_REMOVED lines=10> */
.L_x_116:
        /* <DEDUP_REMOVED lines=10> */
.L_x_118:
        /* <DEDUP_REMOVED lines=10> */
.L_x_120:
        /* <DEDUP_REMOVED lines=10> */
.L_x_122:
        /* <DEDUP_REMOVED lines=10> */
.L_x_124:
        /* <DEDUP_REMOVED lines=10> */
.L_x_126:
        /* <DEDUP_REMOVED lines=10> */
.L_x_128:
        /* <DEDUP_REMOVED lines=10> */
.L_x_130:
        /* <DEDUP_REMOVED lines=10> */
.L_x_132:
        /* <DEDUP_REMOVED lines=10> */
.L_x_134:
        /* <DEDUP_REMOVED lines=10> */
.L_x_136:
[----:B------:R-:W-:-:S04]  /*31d0*/  UIADD3 UR6, UPT, UPT, UR6, 0x1, URZ ;  /* 0x0000000106067890 */ /* 0x000fc8000fffe0ff */
[----:B------:R-:W-:-:S04]  /*31e0*/  UISETP.NE.AND UP0, UPT, UR6, 0x11, UPT ;  /* 0x000000110600788c */ /* 0x000fc8000bf05270 */
[----:B------:R-:W-:Y:S02]  /*31f0*/  USEL UR4, URZ, 0x1, UP0 ;  /* 0x00000001ff047887 */ /* 0x000fe40008000000 */
[----:B------:R-:W-:Y:S02]  /*3200*/  USEL UR6, UR6, URZ, UP0 ;  /* 0x000000ff06067287 */ /* 0x000fe40008000000 */
[----:B------:R-:W-:Y:S02]  /*3210*/  ULOP3.LUT UR4, UR5, UR4, URZ, 0x3c, !UPT ;  /* 0x0000000405047292 */ /* 0x000fe4000f8e3cff */
[----:B------:R-:W-:-:S04]  /*3220*/  ULEA UR6, UR6, UR22, 0x3 ;  /* 0x0000001606067291 */ /* 0x000fc8000f8e18ff */
[----:B------:R-:W-:Y:S02]  /*3230*/  IMAD.U32 R2, RZ, RZ, UR4 ;  /* 0x00000004ff027e24 */ /* 0x000fe4000f8e00ff */
[----:B-1----:R-:W-:-:S03]  /*3240*/  MOV R0, UR6 ;  /* 0x0000000600007c02 */ /* 0x002fc60008000f00 */
[----:B------:R-:W-:-:S07]  /*3250*/  SHF.L.U32 R3, R2, 0x1f, RZ ;  /* 0x0000001f02037819 */ /* 0x000fce00000006ff */
.L_x_50:
[----:B-1----:R1:W4:Y:S02]  /*3260*/  SYNCS.PHASECHK.TRANS64.TRYWAIT P0, [R0+URZ], R3 ;  /* 0x00000003000075a7 */ /* 0x00232400080011ff */
[----:B----4-:R-:W-:Y:S05]  /*3270*/  @!P0 NANOSLEEP.SYNCS 0x989680 ;  /* 0x009896800000895d */ /* 0x010fea0003900000 */
[----:B------:R-:W4:Y:S02]  /*3280*/  @!P0 SYNCS.PHASECHK.TRANS64 P0, [R0+URZ], R3 ;  /* 0x00000003000085a7 */ /* 0x000f2400080010ff */
[----:B----4-:R-:W-:Y:S05]  /*3290*/  @P0 EXIT ;  /* 0x000000000000094d */ /* 0x010fea0003800000 */
[----:B------:R-:W-:Y:S05]  /*32a0*/  BRA `(.L_x_50) ;  /* 0xfffffffc00ec7947 */ /* 0x000fea000383ffff */
.L_x_17:
[----:B------:R-:W-:-:S04]  /*32b0*/  UISETP.NE.AND UP0, UPT, UR48, URZ, UPT ;  /* 0x000000ff3000728c */ /* 0x000fc8000bf05270 */
[----:B------:R-:W-:-:S09]  /*32c0*/  UISETP.NE.OR UP0, UPT, UR6, 0x1, UP0 ;  /* 0x000000010600788c */ /* 0x000fd20008705670 */
[----:B------:R-:W-:Y:S05]  /*32d0*/  BRA.U UP0, `(.L_x_51) ;  /* 0x0000000100b07547 */ /* 0x000fea000b800000 */
[----:B------:R-:W-:Y:S01]  /*32e0*/  UMOV UR4, 0x400 ;  /* 0x0000040000047882 */ /* 0x000fe20000000000 */
[----:B------:R-:W-:Y:S01]  /*32f0*/  HFMA2 R3, -RZ, RZ, 0, 5.9604644775390625e-08 ;  /* 0x00000001ff037431 */ /* 0x000fe200000001ff */
[----:B------:R-:W-:Y:S01]  /*3300*/  ULEA UR48, UR48, UR4, 0x18 ;  /* 0x0000000430307291 */ /* 0x000fe2000f8ec0ff */
[----:B------:R-:W-:Y:S01]  /*3310*/  ISETP.NE.AND P0, PT, R2, RZ, PT ;  /* 0x000000ff0200720c */ /* 0x000fe20003f05270 */
[----:B------:R-:W-:Y:S02]  /*3320*/  IMAD.MOV.U32 R8, RZ, RZ, RZ ;  /* 0x000000ffff087224 */ /* 0x000fe400078e00ff */
[----:B------:R-:W-:Y:S02]  /*3330*/  UIADD3 UR6, UPT, UPT, UR48, 0x138, URZ ;  /* 0x0000013830067890 */ /* 0x000fe4000fffe0ff */
[----:B------:R-:W-:Y:S02]  /*3340*/  UIADD3 UR7, UPT, UPT, UR48, 0x130, URZ ;  /* 0x0000013030077890 */ /* 0x000fe4000fffe0ff */
[----:B------:R-:W-:-:S12]  /*3350*/  UPRMT UR6, URZ, 0x654, UR6 ;  /* 0x00000654ff067896 */ /* 0x000fd80008000006 */
.L_x_54:
[----:B------:R-:W-:Y:S01]  /*3360*/  SHF.L.U32 R7, R3, 0x1f, RZ ;  /* 0x0000001f03077819 */ /* 0x000fe200000006ff */
[----:B------:R-:W-:Y:S02]  /*3370*/  IMAD.U32 R9, RZ, RZ, UR7 ;  /* 0x00000007ff097e24 */ /* 0x000fe4000f8e00ff */
[----:B------:R-:W-:Y:S01]  /*3380*/  @!P0 IMAD.MOV.U32 R5, RZ, RZ, 0x10 ;  /* 0x00000010ff058424 */ /* 0x000fe200078e00ff */
[----:B------:R-:W1:Y:S02]  /*3390*/  SYNCS.PHASECHK.TRANS64.TRYWAIT P1, [UR48+0x138], R7 ;  /* 0x00013807ff0075a7 */ /* 0x000e640008021130 */
[----:B------:R-:W-:-:S04]  /*33a0*/  PRMT R9, R2, 0x654, R9 ;  /* 0x0000065402097816 */ /* 0x000fc80000000009 */
[----:B------:R-:W-:Y:S01]  /*33b0*/  SEL R0, R9, R0, !P0 ;  /* 0x0000000009007207 */ /* 0x000fe20004000000 */
[----:B-1----:R-:W-:Y:S06]  /*33c0*/  @!P1 BRA `(.L_x_52) ;  /* 0x0000004400f49947 */ /* 0x002fec0003800000 */
.L_x_138:
[----:B------:R-:W-:Y:S01]  /*33d0*/  UIADD3 UR4, UPT, UPT, UR48, 0x170, URZ ;  /* 0x0000017030047890 */ /* 0x000fe2000fffe0ff */
[----:B------:R2:W-:Y:S01]  /*33e0*/  @!P0 SYNCS.ARRIVE.TRANS64.RED RZ, [R0+URZ], R5 ;  /* 0x0000000500ff89a7 */ /* 0x0005e200080004ff */
[----:B------:R-:W-:Y:S01]  /*33f0*/  UIADD3 UR5, UPT, UPT, UR48, 0x130, URZ ;  /* 0x0000013030057890 */ /* 0x000fe2000fffe0ff */
[----:B------:R-:W-:-:S08]  /*3400*/  LOP3.LUT R3, R3, 0x1, RZ, 0x3c, !PT ;  /* 0x0000000103037812 */ /* 0x000fd000078e3cff */
[----:B------:R-:W-:Y:S06]  /*3410*/  UGETNEXTWORKID.BROADCAST [UR4], [UR5] ;  /* 0x00000000040073ca */ /* 0x000fec0008000100 */
[----:B--2---:R-:W-:-:S04]  /*3420*/  SHF.L.U32 R5, R8, 0x1f, RZ ;  /* 0x0000001f08057819 */ /* 0x004fc800000006ff */
[----:B------:R-:W2:Y:S02]  /*3430*/  SYNCS.PHASECHK.TRANS64.TRYWAIT P1, [UR48+0x130], R5 ;  /* 0x00013005ff0075a7 */ /* 0x000ea40008021130 */
[----:B--2---:R-:W-:Y:S05]  /*3440*/  @!P1 BRA `(.L_x_53) ;  /* 0x0000004400ec9947 */ /* 0x004fea0003800000 */
.L_x_140:
[----:B-1----:R-:W1:Y:S01]  /*3450*/  LDS.128 R4, [UR48+0x170] ;  /* 0x00017030ff047984 */ /* 0x002e620008000c00 */
[----:B------:R-:W-:Y:S01]  /*3460*/  LOP3.LUT R8, R8, 0x1, RZ, 0x3c, !PT ;  /* 0x0000000108087812 */ /* 0x000fe200078e3cff */
[----:B------:R-:W-:Y:S01]  /*3470*/  @!PT LDS RZ, [RZ] ;  /* 0x00000000fffff984 */ /* 0x000fe20000000800 */
[----:B------:R-:W-:Y:S01]  /*3480*/  @!PT LDS RZ, [RZ] ;  /* 0x00000000fffff984 */ /* 0x000fe20000000800 */
[----:B------:R-:W-:Y:S01]  /*3490*/  @!PT LDS RZ, [RZ] ;  /* 0x00000000fffff984 */ /* 0x000fe20000000800 */
[----:B------:R-:W-:Y:S01]  /*34a0*/  @!PT LDS RZ, [RZ] ;  /* 0x00000000fffff984 */ /* 0x000fe20000000800 */
[----:B------:R2:W-:Y:S06]  /*34b0*/  MEMBAR.ALL.CTA ;  /* 0x0000000000007992 */ /* 0x0005ec0000008000 */
[----:B--2---:R-:W2:Y:S02]  /*34c0*/  FENCE.VIEW.ASYNC.S ;  /* 0x00000000000073c6 */ /* 0x004ea40000000000 */
[----:B--2---:R-:W-:Y:S01]  /*34d0*/  SYNCS.ARRIVE.TRANS64.RED.A1T0 RZ, [UR6], RZ ;  /* 0x000000ffffff79a7 */ /* 0x004fe20008100406 */
[----:B-1----:R-:W-:-:S13]  /*34e0*/  LOP3.LUT P1, RZ, R6, 0x1, RZ, 0xc0, !PT ;  /* 0x0000000106ff7812 */ /* 0x002fda000782c0ff */
[----:B------:R-:W-:Y:S05]  /*34f0*/  @P1 BRA `(.L_x_54) ;  /* 0xfffffffc00981947 */ /* 0x000fea000383ffff */
[----:B------:R-:W-:-:S04]  /*3500*/  SHF.L.U32 R0, R3, 0x1f, RZ ;  /* 0x0000001f03007819 */ /* 0x000fc800000006ff */
[----:B------:R-:W1:Y:S02]  /*3510*/  SYNCS.PHASECHK.TRANS64 P0, [UR48+0x138], R0 ;  /* 0x00013800ff0075a7 */ /* 0x000e640008001030 */
[----:B-1----:R-:W-:Y:S05]  /*3520*/  @P0 EXIT ;  /* 0x000000000000094d */ /* 0x002fea0003800000 */
[----:B------:R-:W-:-:S07]  /*3530*/  MOV R0, UR48 ;  /* 0x0000003000007c02 */ /* 0x000fce0008000f00 */
.L_x_55:
[----:B-1----:R-:W-:-:S04]  /*3540*/  SHF.L.U32 R5, R3, 0x1f, RZ ;  /* 0x0000001f03057819 */ /* 0x002fc800000006ff */
[----:B------:R1:W2:Y:S03]  /*3550*/  SYNCS.PHASECHK.TRANS64.TRYWAIT P0, [R0+URZ+0x138], R5 ;  /* 0x00013805000075a7 */ /* 0x0002a600080011ff */
[----:B--2---:R-:W-:Y:S05]  /*3560*/  @!P0 NANOSLEEP.SYNCS 0x989680 ;  /* 0x009896800000895d */ /* 0x004fea0003900000 */
[----:B------:R-:W2:Y:S02]  /*3570*/  @!P0 SYNCS.PHASECHK.TRANS64 P0, [R0+URZ+0x138], R5 ;  /* 0x00013805000085a7 */ /* 0x000ea400080010ff */
[----:B--2---:R-:W-:Y:S05]  /*3580*/  @P0 EXIT ;  /* 0x000000000000094d */ /* 0x004fea0003800000 */
[----:B------:R-:W-:Y:S05]  /*3590*/  BRA `(.L_x_55) ;  /* 0xfffffffc00e87947 */ /* 0x000fea000383ffff */
.L_x_51:
[----:B------:R-:W-:-:S09]  /*35a0*/  UISETP.NE.AND UP0, UPT, UR6, URZ, UPT ;  /* 0x000000ff0600728c */ /* 0x000fd2000bf05270 */
[----:B------:R-:W-:Y:S05]  /*35b0*/  BRA.U UP0, `(.L_x_56) ;  /* 0x0000000d003c7547 */ /* 0x000fea000b800000 */
[----:B------:R-:W-:Y:S01]  /*35c0*/  UMOV UR4, 0x40 ;  /* 0x0000004000047882 */ /* 0x000fe20000000000 */
[----:B------:R-:W-:Y:S01]  /*35d0*/  NOP ;  /* 0x0000000000007918 */ /* 0x000fe20000000000 */
[----:B------:R-:W-:Y:S01]  /*35e0*/  ULEA UR4, UR48, UR4, 0x18 ;  /* 0x0000000430047291 */ /* 0x000fe2000f8ec0ff */
[----:B------:R-:W-:Y:S02]  /*35f0*/  UMOV UR5, 0x400 ;  /* 0x0000040000057882 */ /* 0x000fe40000000000 */
[----:B------:R-:W-:-:S06]  /*3600*/  ULEA UR48, UR48, UR5, 0x18 ;  /* 0x0000000530307291 */ /* 0x000fcc000f8ec0ff */
[----:B------:R-:W1:Y:S02]  /*3610*/  LDS.U8 R0, [UR4+0x1c] ;  /* 0x00001c04ff007984 */ /* 0x000e640008000000 */
[----:B-1----:R-:W-:-:S13]  /*3620*/  ISETP.NE.AND P0, PT, R0, RZ, PT ;  /* 0x000000ff0000720c */ /* 0x002fda0003f05270 */
[----:B------:R-:W-:Y:S05]  /*3630*/  @P0 BRA `(.L_x_57) ;  /* 0x0000000000580947 */ /* 0x000fea0003800000 */
[----:B------:R-:W-:-:S13]  /*3640*/  ELECT P0, URZ, PT ;  /* 0x0000000000ff782f */ /* 0x000fda0003800000 */
[----:B------:R-:W-:Y:S05]  /*3650*/  @!P0 BRA `(.L_x_58) ;  /* 0x0000000000608947 */ /* 0x000fea0003800000 */
[----:B------:R-:W-:Y:S01]  /*3660*/  UMOV UR5, 0x10 ;  /* 0x0000001000057882 */ /* 0x000fe20000000000 */
[----:B------:R-:W-:Y:S01]  /*3670*/  HFMA2 R0, -RZ, RZ, 0, 5.9604644775390625e-08 ;  /* 0x00000001ff007431 */ /* 0x000fe200000001ff */
[----:B------:R-:W-:-:S03]  /*3680*/  MOV R2, 0xffff ;  /* 0x0000ffff00027802 */ /* 0x000fc60000000f00 */
[----:B------:R-:W-:Y:S04]  /*3690*/  DEPBAR.LE SB1, 0x36 ;  /* 0x00009d800000791a */ /* 0x000fe80000000000 */
[----:B------:R-:W1:Y:S02]  /*36a0*/  UTCATOMSWS.FIND_AND_SET.ALIGN UP0, UR5, UR5 ;  /* 0x00000005000575e3 */ /* 0x000e640008000800 */
[----:B-1----:R-:W-:Y:S01]  /*36b0*/  MOV R3, UR5 ;  /* 0x0000000500037c02 */ /* 0x002fe20008000f00 */
[----:B------:R-:W-:Y:S06]  /*36c0*/  BRA.U UP0, `(.L_x_59) ;  /* 0x0000000100187547 */ /* 0x000fec000b800000 */
.L_x_60:
[----:B------:R-:W-:Y:S05]  /*36d0*/  NANOSLEEP 0x64 ;  /* 0x000000640000795d */ /* 0x000fea0003800000 */
[----:B------:R-:W-:-:S05]  /*36e0*/  UMOV UR5, 0x10 ;  /* 0x0000001000057882 */ /* 0x000fca0000000000 */
[----:B------:R-:W-:Y:S04]  /*36f0*/  DEPBAR.LE SB1, 0x36 ;  /* 0x00009d800000791a */ /* 0x000fe80000000000 */
[----:B------:R-:W1:Y:S02]  /*3700*/  UTCATOMSWS.FIND_AND_SET.ALIGN UP0, UR5, UR5 ;  /* 0x00000005000575e3 */ /* 0x000e640008000800 */
[----:B-1----:R-:W-:Y:S01]  /*3710*/  MOV R3, UR5 ;  /* 0x0000000500037c02 */ /* 0x002fe20008000f00 */
[----:B------:R-:W-:Y:S05]  /*3720*/  BRA.U !UP0, `(.L_x_60) ;  /* 0xfffffffd08e87547 */ /* 0x000fea000b83ffff */
.L_x_59:
[-C--:B------:R-:W-:Y:S02]  /*3730*/  SHF.L.U32 R2, R2, R3.reuse, RZ ;  /* 0x0000000302027219 */ /* 0x080fe400000006ff */
[----:B------:R-:W-:Y:S01]  /*3740*/  SHF.L.U32 R0, R0, R3, RZ ;  /* 0x0000000300007219 */ /* 0x000fe200000006ff */
[----:B------:R-:W-:Y:S02]  /*3750*/  IMAD.SHL.U32 R3, R3, 0x20, RZ ;  /* 0x0000002003037824 */ /* 0x000fe400078e00ff */
[----:B------:R1:W-:Y:S04]  /*3760*/  ATOMS.OR RZ, [UR4+0x14], R2 ;  /* 0x00001402ffff798c */ /* 0x0003e8000b000004 */
[----:B------:R1:W-:Y:S04]  /*3770*/  ATOMS.OR RZ, [UR4+0x18], R0 ;  /* 0x00001800ffff798c */ /* 0x0003e8000b000004 */
[----:B------:R1:W-:Y:S01]  /*3780*/  STS [UR48+0x180], R3 ;  /* 0x00018003ff007988 */ /* 0x0003e20008000830 */
[----:B------:R-:W-:Y:S05]  /*3790*/  BRA `(.L_x_58) ;  /* 0x0000000000107947 */ /* 0x000fea0003800000 */
.L_x_57:
[----:B------:R-:W-:Y:S02]  /*37a0*/  MOV R0, 0xffffffff ;  /* 0xffffffff00007802 */ /* 0x000fe40000000f00 */
[----:B------:R-:W-:-:S03]  /*37b0*/  MOV R2, 0x37e0 ;  /* 0x000037e000027802 */ /* 0x000fc60000000f00 */
[----:B------:R1:W-:Y:S04]  /*37c0*/  STS [UR48+0x180], R0 ;  /* 0x00018000ff007988 */ /* 0x0003e80008000830 */
[----:B-1-3-5:R-:W-:Y:S05]  /*37d0*/  CALL.REL.NOINC `($__internal_1_$__cuda_sm10x_tcgen05_guardrail_trap_phase_invalid_during_alloc) ;  /* 0x0000004800307944 */ /* 0x02afea0003c00000 */
.L_x_58:
[----:B------:R-:W-:Y:S05]  /*37e0*/  WARPSYNC.ALL ;  /* 0x0000000000007948 */ /* 0x000fea0003800000 */
[----:B------:R-:W2:Y:S01]  /*37f0*/  S2UR UR6, SR_CgaCtaId ;  /* 0x00000000000679c3 */ /* 0x000ea20000008800 */
[----:B------:R-:W-:Y:S01]  /*3800*/  UMOV UR4, 0x400 ;  /* 0x0000040000047882 */ /* 0x000fe20000000000 */
[----:B------:R-:W-:-:S06]  /*3810*/  NOP ;  /* 0x0000000000007918 */ /* 0x000fcc0000000000 */
[----:B------:R-:W-:Y:S06]  /*3820*/  BAR.ARV 0x6, 0xa0 ;  /* 0x0182800000007b1d */ /* 0x000fec0000002000 */
[----:B------:R-:W-:Y:S01]  /*3830*/  IMAD.MOV.U32 R8, RZ, RZ, 0x1 ;  /* 0x00000001ff087424 */ /* 0x000fe200078e00ff */
[----:B------:R-:W-:Y:S01]  /*3840*/  UMOV UR15, URZ ;  /* 0x000000ff000f7c82 */ /* 0x000fe20008000000 */
[----:B------:R-:W-:Y:S01]  /*3850*/  UMOV UR14, URZ ;  /* 0x000000ff000e7c82 */ /* 0x000fe20008000000 */
[----:B------:R-:W-:Y:S01]  /*3860*/  UMOV UR20, 0x0 ;  /* 0x0000000000147882 */ /* 0x000fe20000000000 */
[----:B------:R-:W-:Y:S01]  /*3870*/  UMOV UR21, 0x8100010 ;  /* 0x0810001000157882 */ /* 0x000fe20000000000 */
[----:B------:R-:W-:Y:S01]  /*3880*/  UMOV UR18, 0x0 ;  /* 0x0000000000127882 */ /* 0x000fe20000000000 */
[----:B------:R-:W-:Y:S01]  /*3890*/  UMOV UR19, 0x8100010 ;  /* 0x0810001000137882 */ /* 0x000fe20000000000 */
[----:B--2---:R-:W-:Y:S01]  /*38a0*/  ULEA UR6, UR6, UR4, 0x18 ;  /* 0x0000000406067291 */ /* 0x004fe2000f8ec0ff */
[----:B------:R-:W2:Y:S03]  /*38b0*/  LDCU.64 UR4, c[0x0][0x388] ;  /* 0x00007100ff0477ac */ /* 0x000ea60008000a00 */
[----:B------:R-:W-:-:S02]  /*38c0*/  UIADD3 UR9, UPT, UPT, UR6, 0x4400, URZ ;  /* 0x0000440006097890 */ /* 0x000fc4000fffe0ff */
[----:B------:R-:W-:-:S03]  /*38d0*/  UIADD3 UR10, UPT, UPT, UR6, 0x26400, URZ ;  /* 0x00026400060a7890 */ /* 0x000fc6000fffe0ff */
[----:B------:R-:W1:Y:S01]  /*38e0*/  LDS R9, [UR6+0x180] ;  /* 0x00018006ff097984 */ /* 0x000e620008000800 */
[----:B------:R-:W-:Y:S02]  /*38f0*/  USHF.R.U32.HI UR9, URZ, 0x4, UR9 ;  /* 0x00000004ff097899 */ /* 0x000fe40008011609 */
[----:B------:R-:W-:Y:S02]  /*3900*/  USHF.R.U32.HI UR10, URZ, 0x4, UR10 ;  /* 0x00000004ff0a7899 */ /* 0x000fe4000801160a */
[----:B------:R-:W-:Y:S02]  /*3910*/  ULOP3.LUT UR9, UR9, 0x3fff, URZ, 0xc0, !UPT ;  /* 0x00003fff09097892 */ /* 0x000fe4000f8ec0ff */
[----:B------:R-:W-:Y:S02]  /*3920*/  ULOP3.LUT UR10, UR10, 0x3fff, URZ, 0xc0, !UPT ;  /* 0x00003fff0a0a7892 */ /* 0x000fe4000f8ec0ff */
[----:B------:R-:W-:Y:S02]  /*3930*/  ULOP3.LUT UR9, UR9, 0x10000, URZ, 0xfc, !UPT ;  /* 0x0001000009097892 */ /* 0x000fe4000f8efcff */
[----:B--2---:R-:W-:-:S02]  /*3940*/  UIADD3 UR4, UPT, UPT, UR4, 0x3f, URZ ;  /* 0x0000003f04047890 */ /* 0x004fc4000fffe0ff */
[----:B------:R-:W-:Y:S02]  /*3950*/  ULOP3.LUT UR10, UR10, 0x10000, URZ, 0xfc, !UPT ;  /* 0x000100000a0a7892 */ /* 0x000fe4000f8efcff */
[----:B------:R-:W-:-:S04]  /*3960*/  USHF.R.S32.HI UR7, URZ, 0x1f, UR4 ;  /* 0x0000001fff077899 */ /* 0x000fc80008011404 */
[----:B------:R-:W-:-:S03]  /*3970*/  ULEA.HI UR7, UR7, UR4, URZ, 0x6 ;  /* 0x0000000407077291 */ /* 0x000fc6000f8f30ff */
[----:B------:R-:W2:Y:S01]  /*3980*/  LDCU UR4, c[0x0][0x390] ;  /* 0x00007200ff0477ac */ /* 0x000ea20008000800 */
[----:B------:R-:W-:-:S04]  /*3990*/  USHF.R.S32.HI UR7, URZ, 0x6, UR7 ;  /* 0x00000006ff077899 */ /* 0x000fc80008011407 */
[----:B------:R-:W-:Y:S02]  /*39a0*/  UIMAD UR7, UR7, UR5, URZ ;  /* 0x00000005070772a4 */ /* 0x000fe4000f8e02ff */
[----:B------:R-:W-:-:S04]  /*39b0*/  UIADD3 UR5, UPT, UPT, UR6, 0x138, URZ ;  /* 0x0000013806057890 */ /* 0x000fc8000fffe0ff */
[----:B------:R-:W-:Y:S01]  /*39c0*/  UPRMT UR5, URZ, 0x654, UR5 ;  /* 0x00000654ff057896 */ /* 0x000fe20008000005 */
[C---:B-1----:R-:W-:Y:S01]  /*39d0*/  VIADD R3, R9.reuse, 0x40 ;  /* 0x0000004009037836 */ /* 0x042fe20000000000 */
[----:B------:R-:W-:Y:S01]  /*39e0*/  LOP3.LUT R2, R9, 0xffff, RZ, 0xc0, !PT ;  /* 0x0000ffff09027812 */ /* 0x000fe200078ec0ff */
[----:B--2---:R-:W-:-:S03]  /*39f0*/  UIMAD UR4, UR7, UR4, URZ ;  /* 0x00000004070472a4 */ /* 0x004fc6000f8e02ff */
[----:B------:R-:W-:Y:S01]  /*3a00*/  LOP3.LUT R3, R3, 0xffff, RZ, 0xc0, !PT ;  /* 0x0000ffff03037812 */ /* 0x000fe200078ec0ff */
[----:B------:R-:W-:Y:S02]  /*3a10*/  UIADD3 UR16, UPT, UPT, UR4, -0x1, URZ ;  /* 0xffffffff04107890 */ /* 0x000fe4000fffe0ff */
[----:B------:R-:W-:Y:S02]  /*3a20*/  UISETP.GE.AND UP2, UPT, UR4, 0x1, UPT ;  /* 0x000000010400788c */ /* 0x000fe4000bf46270 */
[----:B------:R1:W-:Y:S02]  /*3a30*/  STL.64 [R1], R2 ;  /* 0x0000000201007387 */ /* 0x0003e40000100a00 */
[----:B-1----:R-:W-:-:S07]  /*3a40*/  CS2R R2, SRZ ;  /* 0x0000000000027805 */ /* 0x002fce000001ff00 */
.L_x_67:
[----:B-1----:R-:W-:-:S04]  /*3a50*/  SHF.L.U32 R5, R3, 0x1f, RZ ;  /* 0x0000001f03057819 */ /* 0x002fc800000006ff */
[----:B------:R-:W1:Y:S02]  /*3a60*/  SYNCS.PHASECHK.TRANS64.TRYWAIT P0, [UR6+0x130], R5 ;  /* 0x00013005ff0075a7 */ /* 0x000e640008001106 */
[----:B-12---:R-:W-:Y:S05]  /*3a70*/  @!P0 BRA `(.L_x_61) ;  /* 0x0000004000788947 */ /* 0x006fea0003800000 */
.L_x_142:
[----:B-1----:R-:W1:Y:S01]  /*3a80*/  LDS.128 R4, [UR6+0x170] ;  /* 0x00017006ff047984 */ /* 0x002e620008000c00 */
[----:B------:R-:W-:Y:S01]  /*3a90*/  ULEA UR8, UR15, UR6, 0x3 ;  /* 0x000000060f087291 */ /* 0x000fe2000f8e18ff */
[----:B------:R-:W-:Y:S01]  /*3aa0*/  SHF.L.U32 R0, R8, 0x1f, RZ ;  /* 0x0000001f08007819 */ /* 0x000fe200000006ff */
[----:B------:R-:W-:Y:S01]  /*3ab0*/  @!PT LDS RZ, [RZ] ;  /* 0x00000000fffff984 */ /* 0x000fe20000000800 */
[----:B------:R-:W-:Y:S01]  /*3ac0*/  @!PT LDS RZ, [RZ] ;  /* 0x00000000fffff984 */ /* 0x000fe20000000800 */
[----:B------:R-:W-:Y:S01]  /*3ad0*/  @!PT LDS RZ, [RZ] ;  /* 0x00000000fffff984 */ /* 0x000fe20000000800 */
[----:B------:R-:W-:Y:S01]  /*3ae0*/  @!PT LDS RZ, [RZ] ;  /* 0x00000000fffff984 */ /* 0x000fe20000000800 */
[----:B------:R2:W-:Y:S06]  /*3af0*/  MEMBAR.ALL.CTA ;  /* 0x0000000000007992 */ /* 0x0005ec0000008000 */
[----:B--2---:R-:W2:Y:S02]  /*3b00*/  FENCE.VIEW.ASYNC.S ;  /* 0x00000000000073c6 */ /* 0x004ea40000000000 */
[----:B--2---:R-:W-:Y:S01]  /*3b10*/  SYNCS.ARRIVE.TRANS64.RED.A1T0 RZ, [UR5], RZ ;  /* 0x000000ffffff79a7 */ /* 0x004fe20008100405 */
[----:B------:R-:W2:Y:S01]  /*3b20*/  SYNCS.PHASECHK.TRANS64.TRYWAIT P0, [UR8+0x150], R0 ;  /* 0x00015000ff0075a7 */ /* 0x000ea20008001108 */
[----:B-1----:R-:W-:Y:S01]  /*3b30*/  LOP3.LUT P2, RZ, R6, 0x1, RZ, 0xc0, !PT ;  /* 0x0000000106ff7812 */ /* 0x002fe2000784c0ff */
[----:B--2---:R-:W-:-:S12]  /*3b40*/  @!P0 BRA `(.L_x_62) ;  /* 0x00000040005c8947 */ /* 0x004fd80003800000 */
.L_x_144:
[----:B------:R-:W-:Y:S05]  /*3b50*/  BRA.U !UP2, `(.L_x_63) ;  /* 0x000000010ac47547 */ /* 0x000fea000b800000 */
[----:B-1----:R-:W-:Y:S01]  /*3b60*/  IMAD.U32 R0, RZ, RZ, UR15 ;  /* 0x0000000fff007e24 */ /* 0x002fe2000f8e00ff */
[----:B------:R-:W-:-:S04]  /*3b70*/  ULEA UR4, UR14, UR6, 0x3 ;  /* 0x000000060e047291 */ /* 0x000fc8000f8e18ff */
[----:B------:R-:W-:Y:S02]  /*3b80*/  LEA R4, R0, R1, 0x2 ;  /* 0x0000000100047211 */ /* 0x000fe400078e10ff */
[----:B------:R-:W-:-:S04]  /*3b90*/  SHF.L.U32 R0, R2, 0x1f, RZ ;  /* 0x0000001f02007819 */ /* 0x000fc800000006ff */
[----:B------:R-:W5:Y:S01]  /*3ba0*/  LDL R4, [R4] ;  /* 0x0000000004047983 */ /* 0x000f620000100800 */
[----:B------:R1:W2:Y:S01]  /*3bb0*/  SYNCS.PHASECHK.TRANS64.TRYWAIT P1, [UR4], R0 ;  /* 0x00000000ff0075a7 */ /* 0x0002a20008021104 */
[----:B------:R-:W-:Y:S01]  /*3bc0*/  UPLOP3.LUT UP3, UPT, UPT, UPT, UPT, 0x40, 0x4 ;  /* 0x000000000004789c */ /* 0x000fe20003f6e870 */
[----:B------:R-:W-:Y:S01]  /*3bd0*/  UMOV UR13, UR16 ;  /* 0x00000010000d7c82 */ /* 0x000fe20008000000 */
[----:B------:R-:W-:-:S09]  /*3be0*/  UMOV UR12, UR14 ;  /* 0x0000000e000c7c82 */ /* 0x000fd20008000000 */
.L_x_66:
[----:B------:R-:W-:Y:S01]  /*3bf0*/  ULEA UR7, UR12, UR6, 0x3 ;  /* 0x000000060c077291 */ /* 0x000fe2000f8e18ff */
[----:B-12-4-:R-:W-:Y:S11]  /*3c00*/  @P1 BRA `(.L_x_64) ;  /* 0x00000000000c1947 */ /* 0x016ff60003800000 */
[----:B------:R-:W-:Y:S04]  /*3c10*/  SHF.L.U32 R5, R2, 0x1f, RZ ;  /* 0x0000001f02057819 */ /* 0x000fe800000006ff */
[----:B------:R-:W2:Y:S02]  /*3c20*/  SYNCS.PHASECHK.TRANS64.TRYWAIT P0, [UR7], R5 ;  /* 0x00000005ff0075a7 */ /* 0x000ea40008001107 */
[----:B--2---:R-:W-:Y:S05]  /*3c30*/  @!P0 BRA `(.L_x_65) ;  /* 0x0000004000388947 */ /* 0x004fea0003800000 */
.L_x_64:
[----:B------:R-:W-:Y:S01]  /*3c40*/  UISETP.NE.AND UP0, UPT, UR13, URZ, UPT ;  /* 0x000000ff0d00728c */ /* 0x000fe2000bf05270 */
[----:B------:R-:W-:Y:S01]  /*3c50*/  PLOP3.LUT P1, PT, PT, PT, PT, 0x80, 0x8 ;  /* 0x000000000008781c */ /* 0x000fe20003f2f070 */
[----:B------:R-:W-:Y:S02]  /*3c60*/  UIADD3 UR14, UPT, UPT, UR12, 0x1, URZ ;  /* 0x000000010c0e7890 */ /* 0x000fe4000fffe0ff */
[----:B------:R-:W-:Y:S02]  /*3c70*/  ULEA UR22, UR12, UR10, 0x8 ;  /* 0x0000000a0c167291 */ /* 0x000fe4000f8e40ff */
[----:B------:R-:W-:Y:S01]  /*3c80*/  UISETP.NE.AND UP1, UPT, UR14, 0x11, UPT ;  /* 0x000000110e00788c */ /* 0x000fe2000bf25270 */
[----:B------:R-:W-:Y:S01]  /*3c90*/  PLOP3.LUT P0, PT, PT, PT, UP0, 0x80, 0x8 ;  /* 0x000000000008781c */ /* 0x000fe20003f0f008 */
[----:B------:R-:W-:Y:S02]  /*3ca0*/  ULEA UR24, UR12, UR9, 0x9 ;  /* 0x000000090c187291 */ /* 0x000fe4000f8e48ff */
[----:B------:R-:W-:Y:S02]  /*3cb0*/  USEL UR11, URZ, 0x1, UP1 ;  /* 0x00000001ff0b7887 */ /* 0x000fe40008800000 */
[----:B------:R-:W-:Y:S02]  /*3cc0*/  USEL UR14, UR14, URZ, UP1 ;  /* 0x000000ff0e0e7287 */ /* 0x000fe40008800000 */
[----:B------:R-:W-:Y:S02]  /*3cd0*/  UIADD3 UR26, UPT, UPT, UR22, 0x2, URZ ;  /* 0x00000002161a7890 */ /* 0x000fe4000fffe0ff */
[----:B------:R-:W-:Y:S01]  /*3ce0*/  @UP0 ULEA UR4, UR14, UR6, 0x3 ;  /* 0x000000060e040291 */ /* 0x000fe2000f8e18ff */
[----:B------:R-:W-:Y:S01]  /*3cf0*/  LOP3.LUT R2, R2, UR11, RZ, 0x3c, !PT ;  /* 0x0000000b02027c12 */ /* 0x000fe2000f8e3cff */
[----:B------:R-:W-:Y:S02]  /*3d00*/  UIADD3 UR28, UPT, UPT, UR24, 0x2, URZ ;  /* 0x00000002181c7890 */ /* 0x000fe4000fffe0ff */
[----:B------:R-:W-:Y:S01]  /*3d10*/  UIADD3 UR17, UPT, UPT, UR7, 0x88, URZ ;  /* 0x0000008807117890 */ /* 0x000fe2000fffe0ff */
[----:B-1----:R-:W-:Y:S01]  /*3d20*/  @P0 SHF.L.U32 R0, R2, 0x1f, RZ ;  /* 0x0000001f02000819 */ /* 0x002fe200000006ff */
[----:B------:R-:W-:Y:S01]  /*3d30*/  UIADD3 UR7, UPT, UPT, UR13, 0x1, URZ ;  /* 0x000000010d077890 */ /* 0x000fe2000fffe0ff */
[----:B------:R-:W-:Y:S02]  /*3d40*/  UMOV UR23, 0x80004020 ;  /* 0x8000402000177882 */ /* 0x000fe40000000000 */
[----:B------:R4:W1:Y:S01]  /*3d50*/  @P0 SYNCS.PHASECHK.TRANS64.TRYWAIT P1, [UR4], R0 ;  /* 0x00000000ff0005a7 */ /* 0x0008620008021104 */
[----:B------:R-:W-:Y:S11]  /*3d60*/  ELECT P0, URZ, PT ;  /* 0x0000000000ff782f */ /* 0x000ff60003800000 */
[----:B------:R-:W-:Y:S02]  /*3d70*/  @!UPT UIADD3 URZ, UPT, UPT, URZ, URZ, URZ ;  /* 0x000000fffffff290 */ /* 0x000fe4000fffe0ff */
[C---:B-----5:R-:W-:Y:S02]  /*3d80*/  @P0 R2UR.BROADCAST UR11, R4.reuse ;  /* 0x00000000040b02ca */ /* 0x060fe400008e0000 */
[----:B------:R-:W-:Y:S11]  /*3d90*/  ELECT P0, URZ, PT ;  /* 0x0000000000ff782f */ /* 0x000ff60003800000 */
[----:B------:R-:W-:Y:S02]  /*3da0*/  @!UPT UIADD3 URZ, UPT, UPT, URZ, URZ, URZ ;  /* 0x000000fffffff290 */ /* 0x000fe4000fffe0ff */
[----:B------:R-:W-:Y:S01]  /*3db0*/  @P0 R2UR.BROADCAST UR4, R4 ;  /* 0x00000000040402ca */ /* 0x000fe200008e0000 */
[----:B------:R-:W-:Y:S02]  /*3dc0*/  UISETP.GT.U32.AND UP0, UPT, UR7, 0x1, UPT ;  /* 0x000000010700788c */ /* 0x000fe4000bf04070 */
[----:B------:R-:W-:Y:S01]  /*3dd0*/  UIADD3 UR13, UPT, UPT, UR13, -0x1, URZ ;  /* 0xffffffff0d0d7890 */ /* 0x000fe2000fffe0ff */
[----:B------:R-:W-:Y:S01]  /*3de0*/  UMOV UR25, 0x80004020 ;  /* 0x8000402000197882 */ /* 0x000fe20000000000 */
[----:B------:R-:W-:Y:S01]  /*3df0*/  UMOV UR27, 0x80004020 ;  /* 0x80004020001b7882 */ /* 0x000fe20000000000 */
[----:B------:R-:W-:Y:S01]  /*3e00*/  UMOV UR29, 0x80004020 ;  /* 0x80004020001d7882 */ /* 0x000fe20000000000 */
[----:B------:R-:W-:Y:S01]  /*3e10*/  UMOV UR12, UR14 ;  /* 0x0000000e000c7c82 */ /* 0x000fe20008000000 */
[----:B------:R4:W-:Y:S01]  /*3e20*/  UTCQMMA gdesc[UR24], gdesc[UR22], tmem[UR11], tmem[UR20], idesc[UR21], UP3 ;  /* 0x00ff1416180075ea */ /* 0x0009e2000980030b */
[----:B------:R-:W-:Y:S04]  /*3e30*/  UPLOP3.LUT UP3, UPT, UPT, UPT, UPT, 0x80, 0x8 ;  /* 0x000000000008789c */ /* 0x000fe80003f6f070 */
[----:B------:R4:W-:Y:S01]  /*3e40*/  UTCQMMA gdesc[UR28], gdesc[UR26], tmem[UR4], tmem[UR18], idesc[UR19], UPT ;  /* 0x00ff121a1c0075ea */ /* 0x0009e2000b800304 */
[----:B------:R4:W-:Y:S01]  /*3e50*/  UTCBAR [UR17], URZ ;  /* 0x000000ff110073e9 */ /* 0x0009e200080000ff */
[----:B------:R-:W-:Y:S05]  /*3e60*/  BRA.U UP0, `(.L_x_66) ;  /* 0xfffffffd00607547 */ /* 0x000fea000b83ffff */
.L_x_63:
[----:B------:R-:W-:Y:S01]  /*3e70*/  UIADD3 UR15, UPT, UPT, UR15, 0x1, URZ ;  /* 0x000000010f0f7890 */ /* 0x000fe2000fffe0ff */
[----:B------:R-:W-:Y:S01]  /*3e80*/  LOP3.LUT R3, R3, 0x1, RZ, 0x3c, !PT ;  /* 0x0000000103037812 */ /* 0x000fe200078e3cff */
[----:B------:R-:W-:Y:S02]  /*3e90*/  UIADD3 UR8, UPT, UPT, UR8, 0x140, URZ ;  /* 0x0000014008087890 */ /* 0x000fe4000fffe0ff */
[----:B------:R-:W-:-:S04]  /*3ea0*/  UISETP.NE.AND UP0, UPT, UR15, 0x2, UPT ;  /* 0x000000020f00788c */ /* 0x000fc8000bf05270 */
[----:B----4-:R-:W-:Y:S02]  /*3eb0*/  USEL UR4, URZ, 0x1, UP0 ;  /* 0x00000001ff047887 */ /* 0x010fe40008000000 */
[----:B------:R-:W-:Y:S01]  /*3ec0*/  USEL UR15, UR15, URZ, UP0 ;  /* 0x000000ff0f0f7287 */ /* 0x000fe20008000000 */
[----:B------:R2:W-:Y:S03]  /*3ed0*/  UTCBAR [UR8], URZ ;  /* 0x000000ff080073e9 */ /* 0x0005e600080000ff */
[----:B------:R-:W-:Y:S01]  /*3ee0*/  LOP3.LUT R8, R8, UR4, RZ, 0x3c, !PT ;  /* 0x0000000408087c12 */ /* 0x000fe2000f8e3cff */
[----:B------:R-:W-:Y:S07]  /*3ef0*/  @P2 BRA `(.L_x_67) ;  /* 0xfffffff800d42947 */ /* 0x000fee000383ffff */
[----:B------:R-:W4:Y:S01]  /*3f00*/  S2UR UR4, SR_CgaCtaId ;  /* 0x00000000000479c3 */ /* 0x000f220000008800 */
[----:B------:R-:W-:Y:S01]  /*3f10*/  ELECT P0, URZ, PT ;  /* 0x0000000000ff782f */ /* 0x000fe20003800000 */
[----:B-1----:R-:W-:Y:S01]  /*3f20*/  IMAD.MOV.U32 R0, RZ, RZ, 0x1 ;  /* 0x00000001ff007424 */ /* 0x002fe200078e00ff */
[----:B------:R-:W-:Y:S01]  /*3f30*/  UIADD3 UR6, UPT, UPT, UR6, 0x150, URZ ;  /* 0x0000015006067890 */ /* 0x000fe2000fffe0ff */
[----:B------:R-:W-:Y:S01]  /*3f40*/  SHF.L.U32 R3, R8, 0x1f, RZ ;  /* 0x0000001f08037819 */ /* 0x000fe200000006ff */
[----:B------:R-:W-:-:S03]  /*3f50*/  UMOV UR5, 0x40 ;  /* 0x0000004000057882 */ /* 0x000fc60000000000 */
[----:B------:R-:W-:Y:S01]  /*3f60*/  UVIRTCOUNT.DEALLOC.SMPOOL 0x80 ;  /* 0x000000800000784c */ /* 0x000fe20000000000 */
[----:B----4-:R-:W-:Y:S02]  /*3f70*/  ULEA UR4, UR4, UR5, 0x18 ;  /* 0x0000000504047291 */ /* 0x010fe4000f8ec0ff */
[----:B------:R-:W-:-:S07]  /*3f80*/  ULEA UR5, UR15, UR6, 0x3 ;  /* 0x000000060f057291 */ /* 0x000fce000f8e18ff */
[----:B------:R1:W-:Y:S02]  /*3f90*/  @P0 STS.U8 [UR4+0x1c], R0 ;  /* 0x00001c00ff000988 */ /* 0x0003e40008000004 */
[----:B------:R-:W4:Y:S02]  /*3fa0*/  SYNCS.PHASECHK.TRANS64.TRYWAIT P0, [UR5], R3 ;  /* 0x00000003ff0075a7 */ /* 0x000f240008001105 */
[----:B-1--4-:R-:W-:Y:S05]  /*3fb0*/  @!P0 BRA `(.L_x_68) ;  /* 0x0000003c00708947 */ /* 0x012fea0003800000 */
.L_x_147:
[----:B------:R-:W-:-:S04]  /*3fc0*/  UIADD3 UR7, UPT, UPT, UR15, 0x1, URZ ;  /* 0x000000010f077890 */ /* 0x000fc8000fffe0ff */
[----:B------:R-:W-:-:S04]  /*3fd0*/  UISETP.NE.AND UP0, UPT, UR7, 0x2, UPT ;  /* 0x000000020700788c */ /* 0x000fc8000bf05270 */
[----:B------:R-:W-:Y:S02]  /*3fe0*/  USEL UR5, URZ, 0x1, UP0 ;  /* 0x00000001ff057887 */ /* 0x000fe40008000000 */
[----:B------:R-:W-:-:S04]  /*3ff0*/  USEL UR7, UR7, URZ, UP0 ;  /* 0x000000ff07077287 */ /* 0x000fc80008000000 */
[----:B------:R-:W-:Y:S01]  /*4000*/  ULEA UR7, UR7, UR6, 0x3 ;  /* 0x0000000607077291 */ /* 0x000fe2000f8e18ff */
[----:B-1----:R-:W-:-:S04]  /*4010*/  LOP3.LUT R3, R8, UR5, RZ, 0x3c, !PT ;  /* 0x0000000508037c12 */ /* 0x002fc8000f8e3cff */
[----:B------:R-:W-:-:S04]  /*4020*/  SHF.L.U32 R3, R3, 0x1f, RZ ;  /* 0x0000001f03037819 */ /* 0x000fc800000006ff */
[----:B------:R-:W1:Y:S02]  /*4030*/  SYNCS.PHASECHK.TRANS64.TRYWAIT P0, [UR7], R3 ;  /* 0x00000003ff0075a7 */ /* 0x000e640008001107 */
[----:B-1----:R-:W-:Y:S05]  /*4040*/  @!P0 BRA `(.L_x_69) ;  /* 0x0000003c00648947 */ /* 0x002fea0003800000 */
.L_x_149:
[----:B------:R-:W-:Y:S01]  /*4050*/  NOP ;  /* 0x0000000000007918 */ /* 0x000fe20000000000 */
[----:B-1----:R-:W1:Y:S01]  /*4060*/  LDS R0, [UR4+0x14] ;  /* 0x00001404ff007984 */ /* 0x002e620008000800 */
[----:B------:R-:W-:Y:S01]  /*4070*/  LOP3.LUT R2, R9, 0xffff, RZ, 0xc0, !PT ;  /* 0x0000ffff09027812 */ /* 0x000fe200078ec0ff */
[----:B------:R-:W-:Y:S02]  /*4080*/  IMAD.MOV.U32 R3, RZ, RZ, 0xffff ;  /* 0x0000ffffff037424 */ /* 0x000fe400078e00ff */
[----:B------:R-:W-:Y:S01]  /*4090*/  IMAD.MOV.U32 R5, RZ, RZ, 0x1 ;  /* 0x00000001ff057424 */ /* 0x000fe200078e00ff */
[----:B------:R-:W-:-:S04]  /*40a0*/  SHF.R.U32.HI R2, RZ, 0x5, R2 ;  /* 0x00000005ff027819 */ /* 0x000fc80000011602 */
[-C--:B------:R-:W-:Y:S02]  /*40b0*/  SHF.L.U32 R3, R3, R2.reuse, RZ ;  /* 0x0000000203037219 */ /* 0x080fe400000006ff */
[----:B------:R-:W-:Y:S02]  /*40c0*/  SHF.L.U32 R5, R5, R2, RZ ;  /* 0x0000000205057219 */ /* 0x000fe400000006ff */
[----:B-1----:R-:W-:-:S04]  /*40d0*/  LOP3.LUT R0, R0, R3, RZ, 0xc0, !PT ;  /* 0x0000000300007212 */ /* 0x002fc800078ec0ff */
[----:B------:R-:W-:-:S13]  /*40e0*/  ISETP.NE.AND P0, PT, R0, R3, PT ;  /* 0x000000030000720c */ /* 0x000fda0003f05270 */
[----:B------:R-:W-:Y:S05]  /*40f0*/  @P0 BRA `(.L_x_70) ;  /* 0x00000000005c0947 */ /* 0x000fea0003800000 */
[----:B------:R-:W1:Y:S02]  /*4100*/  LDS R0, [UR4+0x18] ;  /* 0x00001804ff007984 */ /* 0x000e640008000800 */
[----:B-1----:R-:W-:-:S04]  /*4110*/  LOP3.LUT R0, R0, R5, RZ, 0xc0, !PT ;  /* 0x0000000500007212 */ /* 0x002fc800078ec0ff */
[----:B------:R-:W-:-:S13]  /*4120*/  ISETP.NE.AND P0, PT, R0, R5, PT ;  /* 0x000000050000720c */ /* 0x000fda0003f05270 */
[----:B------:R-:W-:Y:S05]  /*4130*/  @P0 BRA `(.L_x_71) ;  /* 0x0000000000400947 */ /* 0x000fea0003800000 */
[----:B--2---:R-:W-:Y:S01]  /*4140*/  R2UR UR8, R3 ;  /* 0x00000000030872ca */ /* 0x004fe200000e0000 */
[----:B------:R-:W1:Y:S01]  /*4150*/  S2R R2, SR_LANEID ;  /* 0x0000000000027919 */ /* 0x000e620000000000 */
[----:B------:R-:W-:Y:S01]  /*4160*/  LOP3.LUT R5, RZ, R5, RZ, 0x33, !PT ;  /* 0x00000005ff057212 */ /* 0x000fe200078e33ff */
[----:B------:R-:W-:Y:S02]  /*4170*/  VOTEU.ANY UR7, UPT, PT ;  /* 0x0000000000077886 */ /* 0x000fe400038e0100 */
[----:B------:R-:W-:Y:S01]  /*4180*/  UFLO.U32 UR7, UR7 ;  /* 0x00000007000772bd */ /* 0x000fe200080e0000 */
[----:B------:R-:W2:Y:S07]  /*4190*/  REDUX UR5, R5 ;  /* 0x00000000050573c4 */ /* 0x000eae0000000000 */
[----:B------:R-:W-:-:S06]  /*41a0*/  ULOP3.LUT UR8, URZ, UR8, URZ, 0x33, !UPT ;  /* 0x00000008ff087292 */ /* 0x000fcc000f8e33ff */
[----:B------:R-:W-:-:S04]  /*41b0*/  IMAD.U32 R0, RZ, RZ, UR8 ;  /* 0x00000008ff007e24 */ /* 0x000fc8000f8e00ff */
[----:B------:R-:W4:Y:S02]  /*41c0*/  REDUX UR6, R0 ;  /* 0x00000000000673c4 */ /* 0x000f240000000000 */
[----:B------:R1:W-:Y:S02]  /*41d0*/  UTCATOMSWS.AND URZ, UR8 ;  /* 0x0000000800ff79e3 */ /* 0x0003e40008000000 */
[----:B-1----:R-:W-:Y:S01]  /*41e0*/  ISETP.EQ.U32.AND P0, PT, R2, UR7, PT ;  /* 0x0000000702007c0c */ /* 0x002fe2000bf02070 */
[----:B--2---:R-:W-:Y:S02]  /*41f0*/  IMAD.U32 R2, RZ, RZ, UR5 ;  /* 0x00000005ff027e24 */ /* 0x004fe4000f8e00ff */
[----:B----4-:R-:W-:-:S10]  /*4200*/  IMAD.U32 R3, RZ, RZ, UR6 ;  /* 0x00000006ff037e24 */ /* 0x010fd4000f8e00ff */
[----:B------:R1:W-:Y:S04]  /*4210*/  @P0 ATOMS.AND RZ, [UR4+0x14], R3 ;  /* 0x00001403ffff098c */ /* 0x0003e8000a800004 */
[----:B------:R1:W-:Y:S01]  /*4220*/  @P0 ATOMS.AND RZ, [UR4+0x18], R2 ;  /* 0x00001802ffff098c */ /* 0x0003e2000a800004 */
[----:B------:R-:W-:Y:S05]  /*4230*/  BRA `(.L_x_72) ;  /* 0x0000000000147947 */ /* 0x000fea0003800000 */
.L_x_71:
[----:B------:R-:W-:Y:S02]  /*4240*/  MOV R2, 0x4260 ;  /* 0x0000426000027802 */ /* 0x000fe40000000f00 */
[----:B--23-5:R-:W-:Y:S05]  /*4250*/  CALL.REL.NOINC `($__internal_0_$__cuda_sm10x_tcgen05_guardrail_trap_col_being_dealloced_not_returned_by_alloc) ;  /* 0x0000003c00847944 */ /* 0x02cfea0003c00000 */
[----:B------:R-:W-:Y:S05]  /*4260*/  BRA `(.L_x_72) ;  /* 0x0000000000087947 */ /* 0x000fea0003800000 */
.L_x_70:
[----:B------:R-:W-:Y:S02]  /*4270*/  MOV R2, 0x4290 ;  /* 0x0000429000027802 */ /* 0x000fe40000000f00 */
[----:B--23-5:R-:W-:Y:S05]  /*4280*/  CALL.REL.NOINC `($__internal_2_$__cuda_sm10x_tcgen05_guardrail_trap_unallocated_columns_being_dealloced) ;  /* 0x0000003c00907944 */ /* 0x02cfea0003c00000 */
.L_x_72:
[----:B------:R-:W-:Y:S01]  /*4290*/  NOP ;  /* 0x0000000000007918 */ /* 0x000fe20000000000 */
[----:B------:R-:W-:Y:S05]  /*42a0*/  EXIT ;  /* 0x000000000000794d */ /* 0x000fea0003800000 */
.L_x_56:
[----:B------:R-:W-:-:S09]  /*42b0*/  UISETP.NE.OR UP1, UPT, UR6, 0x3, !UP1 ;  /* 0x000000030600788c */ /* 0x000fd2000cf25670 */
[----:B------:R-:W-:Y:S05]  /*42c0*/  BRA.U UP1, `(.L_x_73) ;  /* 0x0000000901e07547 */ /* 0x000fea000b800000 */
[----:B------:R-:W1:Y:S01]  /*42d0*/  LDC.64 R8, c[0x0][0x888] ;  /* 0x00022200ff087b82 */ /* 0x000e620000000a00 */
[----:B------:R-:W-:Y:S01]  /*42e0*/  UMOV UR14, 0x400 ;  /* 0x00000400000e7882 */ /* 0x000fe20000000000 */
[----:B------:R-:W-:Y:S01]  /*42f0*/  IMAD.MOV.U32 R31, RZ, RZ, 0x1 ;  /* 0x00000001ff1f7424 */ /* 0x000fe200078e00ff */
[----:B------:R-:W-:Y:S01]  /*4300*/  ULEA UR14, UR48, UR14, 0x18 ;  /* 0x0000000e300e7291 */ /* 0x000fe2000f8ec0ff */
[----:B------:R-:W-:Y:S01]  /*4310*/  IMAD.MOV.U32 R30, RZ, RZ, RZ ;  /* 0x000000ffff1e7224 */ /* 0x000fe200078e00ff */
[----:B------:R-:W-:Y:S01]  /*4320*/  UPLOP3.LUT UP0, UPT, UPT, UPT, UPT, 0x40, 0x4 ;  /* 0x000000000004789c */ /* 0x000fe20003f0e870 */
[----:B------:R-:W-:Y:S01]  /*4330*/  IMAD.MOV.U32 R28, RZ, RZ, 0x2000 ;  /* 0x00002000ff1c7424 */ /* 0x000fe200078e00ff */
[----:B------:R-:W-:Y:S01]  /*4340*/  UIADD3 UR4, UPT, UPT, UR14, 0x110, URZ ;  /* 0x000001100e047890 */ /* 0x000fe2000fffe0ff */
[----:B------:R-:W2:Y:S01]  /*4350*/  LDC R0, c[0x0][0xb30] ;  /* 0x0002cc00ff007b82 */ /* 0x000ea20000000800 */
[----:B------:R-:W-:Y:S02]  /*4360*/  UIADD3 UR16, UPT, UPT, UR14, 0x138, URZ ;  /* 0x000001380e107890 */ /* 0x000fe4000fffe0ff */
[----:B------:R-:W-:-:S02]  /*4370*/  UPRMT UR48, UR48, 0x654, UR4 ;  /* 0x0000065430307896 */ /* 0x000fc40008000004 */
[----:B------:R-:W-:-:S03]  /*4380*/  UPRMT UR16, URZ, 0x654, UR16 ;  /* 0x00000654ff107896 */ /* 0x000fc60008000010 */
[----:B------:R-:W4:Y:S08]  /*4390*/  LDC R23, c[0x0][0x370] ;  /* 0x0000dc00ff177b82 */ /* 0x000f300000000800 */
[----:B------:R-:W3:Y:S01]  /*43a0*/  LDC R2, c[0x0][0xb0c] ;  /* 0x0002c300ff027b82 */ /* 0x000ee20000000800 */
[----:B-1----:R-:W-:-:S04]  /*43b0*/  ISETP.NE.U32.AND P0, PT, R8, RZ, PT ;  /* 0x000000ff0800720c */ /* 0x002fc80003f05070 */
[----:B------:R-:W-:-:S03]  /*43c0*/  ISETP.NE.AND.EX P0, PT, R9, RZ, PT, P0 ;  /* 0x000000ff0900720c */ /* 0x000fc60003f05300 */
[----:B------:R-:W1:Y:S01]  /*43d0*/  LDC R18, c[0x0][0xb20] ;  /* 0x0002c800ff127b82 */ /* 0x000e620000000800 */
[----:B--2---:R-:W-:-:S07]  /*43e0*/  ISETP.NE.AND P1, PT, R0, 0x1, PT ;  /* 0x000000010000780c */ /* 0x004fce0003f25270 */
[----:B------:R-:W2:Y:S02]  /*43f0*/  LDC.64 R32, c[0x0][0x348] ;  /* 0x0000d200ff207b82 */ /* 0x000ea40000000a00 */
[----:B------:R-:W-:-:S06]  /*4400*/  VOTEU.ANY UP2, P0 ;  /* 0x0000000000ff7886 */ /* 0x000fcc0000040100 */
[----:B------:R-:W1:Y:S08]  /*4410*/  LDC.64 R20, c[0x0][0xb10] ;  /* 0x0002c400ff147b82 */ /* 0x000e700000000a00 */
[----:B------:R-:W1:Y:S08]  /*4420*/  LDC.64 R6, c[0x0][0xb18] ;  /* 0x0002c600ff067b82 */ /* 0x000e700000000a00 */
[----:B------:R-:W1:Y:S08]  /*4430*/  LDC.64 R4, c[0x0][0xb28] ;  /* 0x0002ca00ff047b82 */ /* 0x000e700000000a00 */
[----:B------:R-:W1:Y:S08]  /*4440*/  LDC.64 R16, c[0x0][0x890] ;  /* 0x00022400ff107b82 */ /* 0x000e700000000a00 */
[----:B---34-:R-:W1:Y:S02]  /*4450*/  LDC R22, c[0x0][0x374] ;  /* 0x0000dd00ff167b82 */ /* 0x018e640000000800 */
.L_x_81:
[----:B------:R-:W-:Y:S04]  /*4460*/  SHF.L.U32 R3, R30, 0x1f, RZ ;  /* 0x0000001f1e037819 */ /* 0x000fe800000006ff */
[----:B---3--:R-:W3:Y:S02]  /*4470*/  SYNCS.PHASECHK.TRANS64.TRYWAIT P0, [UR14+0x130], R3 ;  /* 0x00013003ff0075a7 */ /* 0x008ee4000800110e */
[----:B---3--:R-:W-:Y:S05]  /*4480*/  @!P0 BRA `(.L_x_74) ;  /* 0x00000038006c8947 */ /* 0x008fea0003800000 */
.L_x_151:
[----:B------:R-:W-:Y:S01]  /*4490*/  ISETP.GE.AND P0, PT, R72, 0x1, PT ;  /* 0x000000014800780c */ /* 0x000fe20003f06270 */
[----:B------:R-:W4:Y:S01]  /*44a0*/  LDS.128 R24, [UR14+0x170] ;  /* 0x0001700eff187984 */ /* 0x000f220008000c00 */
[C---:B-1----:R-:W-:Y:S02]  /*44b0*/  ISETP.NE.U32.AND P5, PT, R16.reuse, RZ, PT ;  /* 0x000000ff1000720c */ /* 0x042fe40003fa5070 */
[----:B------:R-:W-:Y:S02]  /*44c0*/  ISETP.NE.U32.AND P4, PT, R16, RZ, PT ;  /* 0x000000ff1000720c */ /* 0x000fe40003f85070 */
[C---:B------:R-:W-:Y:S02]  /*44d0*/  ISETP.NE.AND.EX P5, PT, R17.reuse, RZ, PT, P5 ;  /* 0x000000ff1100720c */ /* 0x040fe40003fa5350 */
[----:B------:R-:W-:Y:S01]  /*44e0*/  ISETP.NE.AND.EX P4, PT, R17, RZ, PT, P4 ;  /* 0x000000ff1100720c */ /* 0x000fe20003f85340 */
[----:B------:R-:W-:Y:S01]  /*44f0*/  @!PT LDS RZ, [RZ] ;  /* 0x00000000fffff984 */ /* 0x000fe20000000800 */
[----:B------:R-:W-:Y:S01]  /*4500*/  @!PT LDS RZ, [RZ] ;  /* 0x00000000fffff984 */ /* 0x000fe20000000800 */
[----:B------:R-:W-:Y:S01]  /*4510*/  @!PT LDS RZ, [RZ] ;  /* 0x00000000fffff984 */ /* 0x000fe20000000800 */
[----:B------:R-:W-:Y:S01]  /*4520*/  @!PT LDS RZ, [RZ] ;  /* 0x00000000fffff984 */ /* 0x000fe20000000800 */
[----:B------:R1:W-:Y:S06]  /*4530*/  MEMBAR.ALL.CTA ;  /* 0x0000000000007992 */ /* 0x0003ec0000008000 */
[----:B-1----:R-:W1:Y:S01]  /*4540*/  FENCE.VIEW.ASYNC.S ;  /* 0x00000000000073c6 */ /* 0x002e620000000000 */
[----:B------:R-:W-:Y:S01]  /*4550*/  SHF.L.U32 R29, R31, 0x1f, RZ ;  /* 0x0000001f1f1d7819 */ /* 0x000fe200000006ff */
[----:B-1----:R-:W-:Y:S01]  /*4560*/  SYNCS.ARRIVE.TRANS64.RED.A1T0 RZ, [UR16], RZ ;  /* 0x000000ffffff79a7 */ /* 0x002fe20008100410 */
[----:B----4-:R-:W-:Y:S11]  /*4570*/  LOP3.LUT P3, RZ, R26, 0x1, RZ, 0xc0, !PT ;  /* 0x000000011aff7812 */ /* 0x010ff6000786c0ff */
[----:B------:R-:W-:Y:S02]  /*4580*/  @!UPT UIADD3 URZ, UPT, UPT, URZ, URZ, URZ ;  /* 0x000000fffffff290 */ /* 0x000fe4000fffe0ff */
[----:B------:R-:W-:Y:S02]  /*4590*/  @P3 MOV R13, R24 ;  /* 0x00000018000d3202 */ /* 0x000fe40000000f00 */
[----:B------:R-:W-:Y:S01]  /*45a0*/  @P3 LOP3.LUT R8, R25, 0xffff, RZ, 0xc0, !PT ;  /* 0x0000ffff19083812 */ /* 0x000fe200078ec0ff */
[----:B------:R-:W-:Y:S06]  /*45b0*/  @!P0 BRA `(.L_x_75) ;  /* 0x0000000000a48947 */ /* 0x000fec0003800000 */
[----:B------:R-:W-:Y:S01]  /*45c0*/  IMAD.HI.U32 R35, R22, R7, RZ ;  /* 0x0000000716237227 */ /* 0x000fe200078e00ff */
[----:B------:R-:W-:Y:S02]  /*45d0*/  ISETP.NE.AND P0, PT, R6, 0x1, PT ;  /* 0x000000010600780c */ /* 0x000fe40003f05270 */
[----:B------:R-:W-:Y:S01]  /*45e0*/  ISETP.NE.AND P2, PT, R72, 0x1, PT ;  /* 0x000000014800780c */ /* 0x000fe20003f45270 */
[----:B------:R-:W-:Y:S01]  /*45f0*/  IMAD.HI.U32 R34, R23, R20, RZ ;  /* 0x0000001417227227 */ /* 0x000fe200078e00ff */
[----:B------:R-:W-:Y:S02]  /*4600*/  SHF.R.U32.HI R35, RZ, R18, R35 ;  /* 0x00000012ff237219 */ /* 0x000fe40000011623 */
[----:B------:R-:W-:Y:S01]  /*4610*/  ISETP.NE.AND P6, PT, R2, 0x1, PT ;  /* 0x000000010200780c */ /* 0x000fe20003fc5270 */
[----:B------:R-:W-:Y:S01]  /*4620*/  IMAD.HI.U32 R36, R13, R20, RZ ;  /* 0x000000140d247227 */ /* 0x000fe200078e00ff */
[----:B------:R-:W-:Y:S02]  /*4630*/  SHF.R.U32.HI R34, RZ, R21, R34 ;  /* 0x00000015ff227219 */ /* 0x000fe40000011622 */
[----:B---3--:R-:W-:Y:S01]  /*4640*/  SEL R3, R22, R35, !P0 ;  /* 0x0000002316037207 */ /* 0x008fe20004000000 */
[C---:B------:R-:W-:Y:S01]  /*4650*/  IMAD.HI.U32 R35, R8.reuse, R7, RZ ;  /* 0x0000000708237227 */ /* 0x040fe200078e00ff */
[----:B------:R-:W-:Y:S02]  /*4660*/  SEL R11, R23, R34, !P6 ;  /* 0x00000022170b7207 */ /* 0x000fe40007000000 */
[----:B------:R-:W-:Y:S01]  /*4670*/  SHF.R.U32.HI R36, RZ, R21, R36 ;  /* 0x00000015ff247219 */ /* 0x000fe20000011624 */
[----:B------:R-:W-:Y:S01]  /*4680*/  IMAD.HI.U32 R38, R3, R4, RZ ;  /* 0x0000000403267227 */ /* 0x000fe200078e00ff */
[----:B------:R-:W-:Y:S03]  /*4690*/  SHF.R.U32.HI R35, RZ, R18, R35 ;  /* 0x00000012ff237219 */ /* 0x000fe60000011623 */
[----:B------:R-:W-:Y:S01]  /*46a0*/  IMAD.HI.U32 R34, R11, R4, RZ ;  /* 0x000000040b227227 */ /* 0x000fe200078e00ff */
[----:B------:R-:W-:Y:S02]  /*46b0*/  @P2 SHF.R.U32.HI R3, RZ, R5, R38 ;  /* 0x00000005ff032219 */ /* 0x000fe40000011626 */
[----:B------:R-:W-:Y:S02]  /*46c0*/  SEL R9, R8, R35, !P0 ;  /* 0x0000002308097207 */ /* 0x000fe40004000000 */
[----:B------:R-:W-:Y:S01]  /*46d0*/  @P2 SHF.R.U32.HI R11, RZ, R5, R34 ;  /* 0x00000005ff0b2219 */ /* 0x000fe20000011622 */
[C---:B------:R-:W-:Y:S01]  /*46e0*/  IMAD R10, R72.reuse, R3, RZ ;  /* 0x00000003480a7224 */ /* 0x040fe200078e02ff */
[----:B------:R-:W-:Y:S01]  /*46f0*/  SEL R3, R13, R36, !P6 ;  /* 0x000000240d037207 */ /* 0x000fe20007000000 */
[C---:B------:R-:W-:Y:S03]  /*4700*/  IMAD.HI.U32 R14, R9.reuse, R4, RZ ;  /* 0x00000004090e7227 */ /* 0x040fe600078e00ff */
[----:B------:R-:W-:Y:S01]  /*4710*/  ISETP.GE.AND P0, PT, R9, R10, PT ;  /* 0x0000000a0900720c */ /* 0x000fe20003f06270 */
[C---:B------:R-:W-:Y:S01]  /*4720*/  IMAD R12, R72.reuse, R11, RZ ;  /* 0x0000000b480c7224 */ /* 0x040fe200078e02ff */
[-C--:B------:R-:W-:Y:S04]  /*4730*/  SHF.R.U32.HI R14, RZ, R5.reuse, R14 ;  /* 0x00000005ff0e7219 */ /* 0x080fe8000001160e */
[----:B------:R-:W-:Y:S02]  /*4740*/  ISETP.GE.OR P0, PT, R3, R12, P0 ;  /* 0x0000000c0300720c */ /* 0x000fe40000706670 */
[----:B------:R-:W-:Y:S05]  /*4750*/  SEL R15, R9, R14, !P2 ;  /* 0x0000000e090f7207 */ /* 0x000fea0005000000 */
[----:B------:R-:W-:Y:S04]  /*4760*/  IMAD.MOV R14, RZ, RZ, -R15 ;  /* 0x000000ffff0e7224 */ /* 0x000fe800078e0a0f */
[----:B------:R-:W-:Y:S02]  /*4770*/  IMAD R14, R72, R14, R9 ;  /* 0x0000000e480e7224 */ /* 0x000fe400078e0209 */
[C---:B------:R-:W-:Y:S05]  /*4780*/  @!P0 IMAD.HI.U32 R10, R3.reuse, R4, RZ ;  /* 0x00000004030a8227 */ /* 0x040fea00078e00ff */
[----:B------:R-:W-:Y:S04]  /*4790*/  @!P0 SHF.R.U32.HI R10, RZ, R5, R10 ;  /* 0x00000005ff0a8219 */ /* 0x000fe8000001160a */
[----:B------:R-:W-:Y:S01]  /*47a0*/  @!P0 SEL R0, R3, R10, !P2 ;  /* 0x0000000a03008207 */ /* 0x000fe20005000000 */
[----:B------:R-:W-:Y:S03]  /*47b0*/  IMAD.MOV R10, RZ, RZ, -R3 ;  /* 0x000000ffff0a7224 */ /* 0x000fe600078e0a03 */
[----:B------:R-:W-:Y:S01]  /*47c0*/  @!P0 IADD3 R15, PT, PT, R15, -R0, RZ ;  /* 0x800000000f0f8210 */ /* 0x000fe20007ffe0ff */
[----:B------:R-:W-:Y:S01]  /*47d0*/  @!P0 IMAD R0, R11, R14, R0 ;  /* 0x0000000e0b008224 */ /* 0x000fe200078e0200 */
[----:B------:R-:W-:Y:S01]  /*47e0*/  IADD3 R11, PT, PT, -R9, RZ, RZ ;  /* 0x000000ff090b7210 */ /* 0x000fe20007ffe1ff */
[----:B------:R-:W-:Y:S02]  /*47f0*/  IMAD R13, R2, R10, R13 ;  /* 0x0000000a020d7224 */ /* 0x000fe400078e020d */
[----:B------:R-:W-:Y:S02]  /*4800*/  @!P0 IMAD R9, R15, R72, R3 ;  /* 0x000000480f098224 */ /* 0x000fe400078e0203 */
[----:B------:R-:W-:Y:S02]  /*4810*/  @!P0 IMAD.MOV.U32 R3, RZ, RZ, R0 ;  /* 0x000000ffff038224 */ /* 0x000fe400078e0000 */
[----:B------:R-:W-:Y:S02]  /*4820*/  IMAD R8, R6, R11, R8 ;  /* 0x0000000b06087224 */ /* 0x000fe400078e0208 */
[----:B------:R-:W-:Y:S02]  /*4830*/  IMAD R13, R3, R2, R13 ;  /* 0x00000002030d7224 */ /* 0x000fe400078e020d */
[----:B------:R-:W-:Y:S02]  /*4840*/  IMAD R8, R9, R6, R8 ;  /* 0x0000000609087224 */ /* 0x000fe400078e0208 */
.L_x_75:
[----:B------:R-:W-:Y:S05]  /*4850*/  BRA.U UP0, `(.L_x_76) ;  /* 0x0000000100107547 */ /* 0x000fea000b800000 */
[----:B---3--:R-:W-:Y:S04]  /*4860*/  MOV R0, UR15 ;  /* 0x0000000f00007c02 */ /* 0x008fe80008000f00 */
[----:B------:R-:W-:Y:S04]  /*4870*/  SHF.L.U32 R3, R0, 0x1f, RZ ;  /* 0x0000001f00037819 */ /* 0x000fe800000006ff */
[----:B------:R-:W1:Y:S02]  /*4880*/  SYNCS.PHASECHK.TRANS64.TRYWAIT P0, [UR14+0x128], R3 ;  /* 0x00012803ff0075a7 */ /* 0x000e64000800110e */
[----:B-1----:R-:W-:Y:S05]  /*4890*/  @!P0 BRA `(.L_x_77) ;  /* 0x0000003400808947 */ /* 0x002fea0003800000 */
.L_x_76:
[----:B------:R-:W-:Y:S05]  /*48a0*/  @!P5 BRA `(.L_x_78) ;  /* 0x00000000002cd947 */ /* 0x000fea0003800000 */
[----:B------:R-:W-:Y:S01]  /*48b0*/  UPLOP3.LUT UP3, UPT, UPT, UPT, UP2, 0x80, 0x8 ;  /* 0x000000000008789c */ /* 0x000fe20003f6f020 */
[----:B------:R-:W-:Y:S05]  /*48c0*/  HFMA2 R162, -RZ, RZ, 0, 5.9604644775390625e-08 ;  /* 0x00000001ffa27431 */ /* 0x000fea00000001ff */
[----:B------:R-:W-:Y:S11]  /*48d0*/  PLOP3.LUT P0, PT, PT, PT, UP3, 0x80, 0x8 ;  /* 0x000000000008781c */ /* 0x000ff60003f0f038 */
[----:B------:R-:W-:Y:S02]  /*48e0*/  @!UPT UIADD3 URZ, UPT, UPT, URZ, URZ, URZ ;  /* 0x000000fffffff290 */ /* 0x000fe4000fffe0ff */
[----:B------:R-:W4:Y:S01]  /*48f0*/  @P0 LDC.64 R10, c[0x0][0x888] ;  /* 0x00022200ff0a0b82 */ /* 0x000f220000000a00 */
[----:B-1-3--:R-:W-:Y:S04]  /*4900*/  @P0 IMAD R0, R19, R16, RZ ;  /* 0x0000001013000224 */ /* 0x00afe800078e02ff */
[----:B----4-:R-:W-:Y:S01]  /*4910*/  @P0 IMAD.WIDE R10, R0, 0x4, R10 ;  /* 0x00000004000a0825 */ /* 0x010fe200078e020a */
[----:B------:R-:W-:Y:S04]  /*4920*/  MOV R0, 0x1 ;  /* 0x0000000100007802 */ /* 0x000fe80000000f00 */
[----:B-----5:R4:W5:Y:S01]  /*4930*/  @P0 LDG.E R81, desc[UR44][R10.64] ;  /* 0x0000002c0a510981 */ /* 0x020962000c1e1900 */
[----:B------:R-:W-:Y:S01]  /*4940*/  @!P0 PRMT R162, R0, 0x7610, R162 ;  /* 0x0000761000a28816 */ /* 0x000fe200000000a2 */
[----:B----4-:R-:W1:Y:S06]  /*4950*/  @!P0 LDC R81, c[0x0][0x880] ;  /* 0x00022000ff518b82 */ /* 0x010e6c0000000800 */
.L_x_78:
[----:B-1---5:R-:W-:Y:S01]  /*4960*/  @!P4 FSETP.EQ.AND P5, PT, R81, RZ, PT ;  /* 0x000000ff5100c20b */ /* 0x022fe20003fa2000 */
[----:B------:R-:W-:Y:S01]  /*4970*/  @!UPT UIADD3 URZ, UPT, UPT, URZ, URZ, URZ ;  /* 0x000000fffffff290 */ /* 0x000fe2000fffe0ff */
[----:B------:R-:W-:Y:S11]  /*4980*/  @!P4 BRA `(.L_x_79) ;  /* 0x000000000014c947 */ /* 0x000ff60003800000 */
[----:B------:R-:W-:Y:S02]  /*4990*/  LOP3.LUT P0, RZ, R162, 0xff, RZ, 0xc0, !PT ;  /* 0x000000ffa2ff7812 */ /* 0x000fe4000780c0ff */
[----:B------:R-:W-:Y:S04]  /*49a0*/  PLOP3.LUT P5, PT, PT, PT, UP3, 0x80, 0x8 ;  /* 0x000000000008781c */ /* 0x000fe80003faf038 */
[----:B------:R-:W-:Y:S07]  /*49b0*/  PLOP3.LUT P5, PT, P5, PT, PT, 0x8, 0x80 ;  /* 0x000000000080781c */ /* 0x000fee0002fae170 */
[----:B------:R-:W-:Y:S11]  /*49c0*/  @P0 FSETP.EQ.AND P5, PT, R81, RZ, PT ;  /* 0x000000ff5100020b */ /* 0x000ff60003fa2000 */
[----:B------:R-:W-:Y:S02]  /*49d0*/  @!UPT UIADD3 URZ, UPT, UPT, URZ, URZ, URZ ;  /* 0x000000fffffff290 */ /* 0x000fe4000fffe0ff */
.L_x_79:
[----:B------:R-:W1:Y:S01]  /*49e0*/  SYNCS.PHASECHK.TRANS64.TRYWAIT P4, [UR14+0x118], R29 ;  /* 0x0001181dff0075a7 */ /* 0x000e62000808110e */
[----:B------:R-:W-:Y:S01]  /*49f0*/  @P3 SHF.R.U32.HI R19, RZ, 0x10, R25 ;  /* 0x00000010ff133819 */ /* 0x000fe20000011619 */
[----:B------:R-:W4:Y:S08]  /*4a00*/  LDC.64 R14, c[0x0][0xb10] ;  /* 0x0002c400ff0e7b82 */ /* 0x000f300000000a00 */
[----:B------:R-:W5:Y:S08]  /*4a10*/  LDC.64 R10, c[0x0][0xb18] ;  /* 0x0002c600ff0a7b82 */ /* 0x000f700000000a00 */
[----:B---3--:R-:W3:Y:S08]  /*4a20*/  @!P1 LDC R0, c[0x0][0xb20] ;  /* 0x0002c800ff009b82 */ /* 0x008ef00000000800 */
[----:B------:R-:W2:Y:S01]  /*4a30*/  @!P1 LDC R3, c[0x0][0xb0c] ;  /* 0x0002c300ff039b82 */ /* 0x000ea20000000800 */
[----:B----4-:R-:W-:Y:S05]  /*4a40*/  @!P1 IMAD.HI.U32 R14, R13, R14, RZ ;  /* 0x0000000e0d0e9227 */ /* 0x010fea00078e00ff */
[----:B------:R-:W-:Y:S01]  /*4a50*/  @!P1 SHF.R.U32.HI R14, RZ, R15, R14 ;  /* 0x0000000fff0e9219 */ /* 0x000fe2000001160e */
[----:B-----5:R-:W-:Y:S01]  /*4a60*/  @!P1 IMAD.HI.U32 R11, R8, R11, RZ ;  /* 0x0000000b080b9227 */ /* 0x020fe200078e00ff */
[----:B------:R-:W-:Y:S04]  /*4a70*/  @!P1 ISETP.NE.AND P0, PT, R10, 0x1, PT ;  /* 0x000000010a00980c */ /* 0x000fe80003f05270 */
[----:B---3--:R-:W-:Y:S02]  /*4a80*/  @!P1 SHF.R.U32.HI R9, RZ, R0, R11 ;  /* 0x00000000ff099219 */ /* 0x008fe4000001160b */
[----:B--2---:R-:W-:Y:S02]  /*4a90*/  @!P1 ISETP.NE.AND P2, PT, R3, 0x1, PT ;  /* 0x000000010300980c */ /* 0x004fe40003f45270 */
[----:B------:R-:W-:Y:S02]  /*4aa0*/  @!P1 SEL R9, R8, R9, !P0 ;  /* 0x0000000908099207 */ /* 0x000fe40004000000 */
[----:B------:R-:W-:Y:S02]  /*4ab0*/  ELECT P0, URZ, PT ;  /* 0x0000000000ff782f */ /* 0x000fe40003800000 */
[----:B------:R-:W-:Y:S05]  /*4ac0*/  @!P1 SEL R14, R13, R14, !P2 ;  /* 0x0000000e0d0e9207 */ /* 0x000fea0005000000 */
[----:B------:R-:W-:Y:S02]  /*4ad0*/  @!P1 IMAD.IADD R0, R9, 0x1, -R14 ;  /* 0x0000000109009824 */ /* 0x000fe400078e0a0e */
[----:B------:R-:W-:Y:S02]  /*4ae0*/  @!P1 IMAD.IADD R9, R14, 0x1, -R9 ;  /* 0x000000010e099824 */ /* 0x000fe400078e0a09 */
[----:B------:R-:W-:Y:S02]  /*4af0*/  @!P1 IMAD R13, R0, R3, R13 ;  /* 0x00000003000d9224 */ /* 0x000fe400078e020d */
[----:B------:R-:W-:Y:S01]  /*4b00*/  @!P1 IMAD R8, R9, R10, R8 ;  /* 0x0000000a09089224 */ /* 0x000fe200078e0208 */
[----:B-1----:R-:W-:Y:S06]  /*4b10*/  @!P4 BRA `(.L_x_80) ;  /* 0x0000003000f8c947 */ /* 0x002fec0003800000 */
.L_x_154:
[----:B------:R-:W-:Y:S02]  /*4b20*/  PLOP3.LUT P5, PT, P5, P0, PT, 0xf2, 0x2f ;  /* 0x00000000002f781c */ /* 0x000fe40002fa1e72 */
[----:B------:R-:W-:Y:S02]  /*4b30*/  LOP3.LUT R31, R31, 0x1, RZ, 0x3c, !PT ;  /* 0x000000011f1f7812 */ /* 0x000fe400078e3cff */
[----:B------:R-:W-:Y:S09]  /*4b40*/  LOP3.LUT R30, R30, 0x1, RZ, 0x3c, !PT ;  /* 0x000000011e1e7812 */ /* 0x000ff200078e3cff */
[----:B------:R-:W-:Y:S01]  /*4b50*/  VOTEU.ALL UP1, P5 ;  /* 0x0000000000ff7886 */ /* 0x000fe20002820000 */
[----:B------:R-:W-:Y:S01]  /*4b60*/  @!P5 IMAD.SHL.U32 R161, R161, 0x40, RZ ;  /* 0x00000040a1a1d824 */ /* 0x000fe200078e00ff */
[----:B------:R-:W-:Y:S01]  /*4b70*/  @!P5 IADD3 R3, P0, PT, R32, 0x580, RZ ;  /* 0x000005802003d810 */ /* 0x000fe20007f1e0ff */
[----:B------:R-:W-:Y:S02]  /*4b80*/  @!P5 IMAD.SHL.U32 R163, R163, 0x80, RZ ;  /* 0x00000080a3a3d824 */ /* 0x000fe400078e00ff */
[----:B------:R-:W2:Y:S01]  /*4b90*/  @!UP1 LDCU.128 UR4, c[0x0][0x980] ;  /* 0x00013000ff0497ac */ /* 0x000ea20008000c00 */
[----:B------:R-:W-:Y:S01]  /*4ba0*/  @!P5 R2UR UR10, R161 ;  /* 0x00000000a10ad2ca */ /* 0x000fe200000e0000 */
[----:B-1----:R-:W-:Y:S01]  /*4bb0*/  @!P5 IMAD.X R0, RZ, RZ, R33, P0 ;  /* 0x000000ffff00d224 */ /* 0x002fe200000e0621 */
[----:B------:R-:W-:Y:S01]  /*4bc0*/  @!P5 R2UR UR11, R163 ;  /* 0x00000000a30bd2ca */ /* 0x000fe200000e0000 */
[----:B------:R-:W-:Y:S02]  /*4bd0*/  IMAD.IADD R161, R8, 0x1, R143 ;  /* 0x0000000108a17824 */ /* 0x000fe400078e028f */
[----:B------:R-:W-:Y:S01]  /*4be0*/  IMAD.IADD R163, R13, 0x1, R160 ;  /* 0x000000010da37824 */ /* 0x000fe200078e02a0 */
[----:B------:R-:W1:Y:S09]  /*4bf0*/  @!UP1 LDCU.64 UR8, c[0x0][0x990] ;  /* 0x00013200ff0897ac */ /* 0x000e720008000a00 */
[----:B--2---:R-:W-:Y:S02]  /*4c00*/  UIMAD.WIDE.U32 UR12, UR11, UR5, URZ ;  /* 0x000000050b0c72a5 */ /* 0x004fe4000f8e00ff */
[----:B------:R-:W-:Y:S05]  /*4c10*/  @!UP1 UISETP.NE.AND UP0, UPT, UR4, 0x1, UPT ;  /* 0x000000010400988c */ /* 0x000fea000bf05270 */
[----:B------:R-:W-:Y:S02]  /*4c20*/  @!UP1 UMOV UR5, UR13 ;  /* 0x0000000d00059c82 */ /* 0x000fe40008000000 */
[----:B------:R-:W-:Y:S01]  /*4c30*/  @!UP1 USHF.R.U32.HI UR5, URZ, UR6, UR5 ;  /* 0x00000006ff059299 */ /* 0x000fe20008011605 */
[----:B------:R-:W-:Y:S03]  /*4c40*/  @!P5 R2UR UR6, R3 ;  /* 0x000000000306d2ca */ /* 0x000fe600000e0000 */
[----:B------:R-:W-:Y:S02]  /*4c50*/  @!UP1 USEL UR12, UR11, UR5, !UP0 ;  /* 0x000000050b0c9287 */ /* 0x000fe4000c000000 */
[----:B------:R-:W-:Y:S01]  /*4c60*/  @!UP1 UISETP.NE.AND UP0, UPT, UR7, 0x1, UPT ;  /* 0x000000010700988c */ /* 0x000fe2000bf05270 */
[----:B------:R-:W-:Y:S01]  /*4c70*/  @!P5 R2UR UR5, R0 ;  /* 0x000000000005d2ca */ /* 0x000fe200000e0000 */
[----:B-1----:R-:W-:Y:S02]  /*4c80*/  UIMAD.WIDE.U32 UR18, UR12, UR8, URZ ;  /* 0x000000080c1272a5 */ /* 0x002fe4000f8e00ff */
[----:B------:R-:W-:Y:S04]  /*4c90*/  @!UP1 UIADD3 UR8, UPT, UPT, UR14, 0x200, URZ ;  /* 0x000002000e089890 */ /* 0x000fe8000fffe0ff */
[----:B------:R-:W-:Y:S01]  /*4ca0*/  IMAD.U32 R10, RZ, RZ, UR6 ;  /* 0x00000006ff0a7e24 */ /* 0x000fe2000f8e00ff */
[----:B------:R-:W-:Y:S01]  /*4cb0*/  @!UP1 UMOV UR13, UR19 ;  /* 0x00000013000d9c82 */ /* 0x000fe20008000000 */
[----:B------:R-:W-:Y:S02]  /*4cc0*/  @!UP1 UIADD3 UR6, UPT, UPT, -UR12, URZ, URZ ;  /* 0x000000ff0c069290 */ /* 0x000fe4000fffe1ff */
[----:B------:R-:W-:Y:S01]  /*4cd0*/  @!UP1 USHF.R.U32.HI UR9, URZ, UR9, UR13 ;  /* 0x00000009ff099299 */ /* 0x000fe2000801160d */
[----:B------:R-:W-:Y:S01]  /*4ce0*/  @!P5 R2UR UR18, R10 ;  /* 0x000000000a12d2ca */ /* 0x000fe200000e0000 */
[----:B------:R-:W-:Y:S01]  /*4cf0*/  IMAD.U32 R11, RZ, RZ, UR5 ;  /* 0x00000005ff0b7e24 */ /* 0x000fe2000f8e00ff */
[----:B------:R-:W-:Y:S02]  /*4d00*/  @!UP1 UIMAD UR11, UR4, UR6, UR11 ;  /* 0x00000006040b92a4 */ /* 0x000fe4000f8e020b */
[----:B------:R-:W-:Y:S02]  /*4d10*/  @!UP1 USEL UR13, UR12, UR9, !UP0 ;  /* 0x000000090c0d9287 */ /* 0x000fe4000c000000 */
[----:B------:R-:W-:Y:S01]  /*4d20*/  @!P5 R2UR UR19, R11 ;  /* 0x000000000b13d2ca */ /* 0x000fe200000e0000 */
[----:B------:R-:W-:Y:S02]  /*4d30*/  @!UP1 UIADD3 UR9, UPT, UPT, UR14, 0x110, URZ ;  /* 0x000001100e099890 */ /* 0x000fe4000fffe0ff */
[----:B------:R-:W-:Y:S01]  /*4d40*/  @!UP1 UIADD3 UR5, UPT, UPT, -UR13, URZ, URZ ;  /* 0x000000ff0d059290 */ /* 0x000fe2000fffe1ff */
[----:B------:R-:W-:Y:S03]  /*4d50*/  VOTEU.ALL UP0, P5 ;  /* 0x0000000000ff7886 */ /* 0x000fe60002800000 */
[----:B------:R-:W-:Y:S02]  /*4d60*/  @!UP1 UIMAD UR12, UR7, UR5, UR12 ;  /* 0x00000005070c92a4 */ /* 0x000fe4000f8e020c */
[----:B------:R-:W-:Y:S04]  /*4d70*/  @!UP1 UPRMT UR5, URZ, 0x40, URZ ;  /* 0x00000040ff059896 */ /* 0x000fe800080000ff */
[----:B------:R-:W-:Y:S09]  /*4d80*/  @!UP1 UPRMT UR4, UR5, 0x5410, URZ ;  /* 0x0000541005049896 */ /* 0x000ff200080000ff */
[----:B------:R3:W-:Y:S01]  /*4d90*/  @!UP0 UTMALDG.4D.IM2COL [UR8], [UR18], UR4 ;  /* 0x00000008120083b4 */ /* 0x0007e20008058004 */
[----:B------:R3:W-:Y:S01]  /*4da0*/  @!P5 SYNCS.ARRIVE.TRANS64.RED.A0TR RZ, [UR14+0x110], R28 ;  /* 0x0001101cffffd9a7 */ /* 0x0007e2000830040e */
[----:B------:R-:W-:Y:S01]  /*4db0*/  UPLOP3.LUT UP0, UPT, UPT, UPT, UPT, 0x80, 0x8 ;  /* 0x000000000008789c */ /* 0x000fe20003f0f070 */
[----:B------:R-:W-:Y:S01]  /*4dc0*/  SYNCS.ARRIVE.TRANS64.RED.A1T0 RZ, [UR48], RZ ;  /* 0x000000ffffff79a7 */ /* 0x000fe20008100430 */
[----:B------:R-:W-:Y:S09]  /*4dd0*/  @P3 BRA `(.L_x_81) ;  /* 0xfffffff400a03947 */ /* 0x000ff2000383ffff */
[----:B------:R-:W-:Y:S07]  /*4de0*/  MOV R0, UR14 ;  /* 0x0000000e00007c02 */ /* 0x000fee0008000f00 */
.L_x_82:
[----:B-1----:R-:W-:-:S04]  /*4df0*/  SHF.L.U32 R3, R31, 0x1f, RZ ;  /* 0x0000001f1f037819 */ /* 0x002fc800000006ff */
[----:B------:R1:W2:Y:S03]  /*4e00*/  SYNCS.PHASECHK.TRANS64.TRYWAIT P0, [R0+URZ+0x118], R3 ;  /* 0x00011803000075a7 */ /* 0x0002a600080011ff */
[----:B--2---:R-:W-:Y:S05]  /*4e10*/  @!P0 NANOSLEEP.SYNCS 0x989680 ;  /* 0x009896800000895d */ /* 0x004fea0003900000 */
[----:B------:R-:W2:Y:S02]  /*4e20*/  @!P0 SYNCS.PHASECHK.TRANS64 P0, [R0+URZ+0x118], R3 ;  /* 0x00011803000085a7 */ /* 0x000ea400080010ff */
[----:B--23--:R-:W-:Y:S05]  /*4e30*/  @P0 EXIT ;  /* 0x000000000000094d */ /* 0x00cfea0003800000 */
[----:B------:R-:W-:Y:S05]  /*4e40*/  BRA `(.L_x_82) ;  /* 0xfffffffc00e87947 */ /* 0x000fea000383ffff */
.L_x_73:
[----:B------:R-:W-:-:S06]  /*4e50*/  UISETP.GE.AND UP0, UPT, UR6, 0x4, UPT ;  /* 0x000000040600788c */ /* 0x000fcc000bf06270 */
[----:B------:R-:W-:-:S13]  /*4e60*/  PLOP3.LUT P0, PT, PT, PT, UP0, 0x80, 0x8 ;  /* 0x000000000008781c */ /* 0x000fda0003f0f008 */
[----:B------:R-:W-:Y:S05]  /*4e70*/  @!P0 EXIT ;  /* 0x000000000000894d */ /* 0x000fea0003800000 */
[----:B------:R-:W-:Y:S01]  /*4e80*/  BAR.SYNC.DEFER_BLOCKING 0x6, 0xa0 ;  /* 0x0182800000007b1d */ /* 0x000fe20000010000 */
[C---:B------:R-:W-:Y:S01]  /*4e90*/  IMAD.SHL.U32 R5, R167.reuse, 0x40, RZ ;  /* 0x00000040a7057824 */ /* 0x040fe200078e00ff */
[----:B------:R-:W-:Y:S01]  /*4ea0*/  CS2R R168, SRZ ;  /* 0x0000000000a87805 */ /* 0x000fe2000001ff00 */
[C---:B------:R-:W-:Y:S02]  /*4eb0*/  IMAD.SHL.U32 R172, R167.reuse, 0x8, RZ ;  /* 0x00000008a7ac7824 */ /* 0x040fe400078e00ff */
[----:B------:R-:W-:Y:S01]  /*4ec0*/  IMAD.SHL.U32 R176, R167, 0x10, RZ ;  /* 0x00000010a7b07824 */ /* 0x000fe200078e00ff */
[----:B------:R-:W-:Y:S01]  /*4ed0*/  UMOV UR47, 0x400 ;  /* 0x00000400002f7882 */ /* 0x000fe20000000000 */
[----:B------:R-:W-:Y:S01]  /*4ee0*/  LOP3.LUT R7, R5, 0x180, RZ, 0xc0, !PT ;  /* 0x0000018005077812 */ /* 0x000fe200078ec0ff */
[----:B------:R-:W-:Y:S01]  /*4ef0*/  ULEA UR47, UR48, UR47, 0x18 ;  /* 0x0000002f302f7291 */ /* 0x000fe2000f8ec0ff */
[----:B------:R-:W1:Y:S01]  /*4f00*/  LDC R165, c[0x0][0x370] ;  /* 0x0000dc00ffa57b82 */ /* 0x000e620000000800 */
[C---:B------:R-:W-:Y:S01]  /*4f10*/  LOP3.LUT R0, R176.reuse, 0x20, RZ, 0xc0, !PT ;  /* 0x00000020b0007812 */ /* 0x040fe200078ec0ff */
[----:B------:R-:W-:Y:S01]  /*4f20*/  IMAD.U32 R78, R167, 0x10000, RZ ;  /* 0x00010000a74e7824 */ /* 0x000fe200078e00ff */
[----:B------:R-:W-:Y:S01]  /*4f30*/  LOP3.LUT R172, R7, 0x30, R172, 0xf8, !PT ;  /* 0x0000003007ac7812 */ /* 0x000fe200078ef8ac */
[----:B------:R-:W-:Y:S01]  /*4f40*/  UIADD3 UR4, UPT, UPT, UR47, 0x2200, URZ ;  /* 0x000022002f047890 */ /* 0x000fe2000fffe0ff */
[----:B------:R-:W-:Y:S01]  /*4f50*/  LOP3.LUT R176, R176, 0x40, RZ, 0xc0, !PT ;  /* 0x00000040b0b07812 */ /* 0x000fe200078ec0ff */
[----:B------:R-:W-:Y:S01]  /*4f60*/  IMAD.MOV.U32 R76, RZ, RZ, RZ ;  /* 0x000000ffff4c7224 */ /* 0x000fe200078e00ff */
[----:B------:R-:W-:Y:S01]  /*4f70*/  LOP3.LUT R172, R172, 0x1e40, R5, 0xf8, !PT ;  /* 0x00001e40acac7812 */ /* 0x000fe200078ef805 */
[----:B------:R-:W2:Y:S01]  /*4f80*/  LDC R74, c[0x0][0xb0c] ;  /* 0x0002c300ff4a7b82 */ /* 0x000ea20000000800 */
[----:B------:R-:W-:Y:S01]  /*4f90*/  IMAD.MOV.U32 R170, RZ, RZ, RZ ;  /* 0x000000ffffaa7224 */ /* 0x000fe200078e00ff */
[----:B------:R-:W-:Y:S01]  /*4fa0*/  LOP3.LUT R78, R78, 0x600000, RZ, 0xc0, !PT ;  /* 0x006000004e4e7812 */ /* 0x000fe200078ec0ff */
[----:B------:R-:W-:Y:S01]  /*4fb0*/  IMAD.U32 R178, RZ, RZ, UR4 ;  /* 0x00000004ffb27e24 */ /* 0x000fe2000f8e00ff */
[----:B------:R-:W4:Y:S01]  /*4fc0*/  LDCU.64 UR50, c[0x0][0x348] ;  /* 0x00006900ff3277ac */ /* 0x000f220008000a00 */
[----:B------:R-:W-:Y:S01]  /*4fd0*/  VIADD R177, R172, UR47 ;  /* 0x0000002facb17c36 */ /* 0x000fe20008000000 */
[----:B------:R-:W3:Y:S02]  /*4fe0*/  LDS R2, [UR47+0x180] ;  /* 0x0001802fff027984 */ /* 0x000ee40008000800 */
[----:B------:R-:W1:Y:S01]  /*4ff0*/  LDC R164, c[0x0][0xb20] ;  /* 0x0002c800ffa47b82 */ /* 0x000e620000000800 */
[----:B------:R-:W1:Y:S01]  /*5000*/  LDCU.64 UR36, c[0x0][0x888] ;  /* 0x00011100ff2477ac */ /* 0x000e620008000a00 */
[----:B------:R-:W-:-:S02]  /*5010*/  IADD3 R171, PT, PT, -R0, 0x200, R177 ;  /* 0x0000020000ab7810 */ /* 0x000fc40007ffe1b1 */
[----:B------:R-:W-:Y:S01]  /*5020*/  IADD3 R177, PT, PT, -R176, 0x200, R177 ;  /* 0x00000200b0b17810 */ /* 0x000fe20007ffe1b1 */
[----:B------:R-:W1:Y:S02]  /*5030*/  LDCU.64 UR42, c[0x0][0x890] ;  /* 0x00011200ff2a77ac */ /* 0x000e640008000a00 */
[----:B------:R-:W-:Y:S01]  /*5040*/  IMAD.IADD R176, R171, 0x1, -R176 ;  /* 0x00000001abb07824 */ /* 0x000fe200078e0ab0 */
[----:B------:R-:W1:Y:S01]  /*5050*/  LDC R73, c[0x0][0xb30] ;  /* 0x0002cc00ff497b82 */ /* 0x000e620000000800 */
[----:B------:R-:W1:Y:S01]  /*5060*/  LDCU.64 UR40, c[0x0][0x8b0] ;  /* 0x00011600ff2877ac */ /* 0x000e620008000a00 */
[----:B------:R-:W1:Y:S06]  /*5070*/  LDCU.64 UR38, c[0x0][0x8a8] ;  /* 0x00011500ff2677ac */ /* 0x000e6c0008000a00 */
[----:B------:R-:W1:Y:S01]  /*5080*/  LDC.64 R144, c[0x0][0xb10] ;  /* 0x0002c400ff907b82 */ /* 0x000e620000000a00 */
[----:B------:R-:W-:-:S07]  /*5090*/  UIADD3 UR46, UPT, UPT, UR47, 0x200, URZ ;  /* 0x000002002f2e7890 */ /* 0x000fce000fffe0ff */
[----:B------:R-:W1:Y:S08]  /*50a0*/  LDC.64 R70, c[0x0][0xb18] ;  /* 0x0002c600ff467b82 */ /* 0x000e700000000a00 */
[----:B------:R-:W1:Y:S01]  /*50b0*/  LDC.64 R68, c[0x0][0xb28] ;  /* 0x0002ca00ff447b82 */ /* 0x000e620000000a00 */
[C---:B---3--:R-:W-:Y:S01]  /*50c0*/  VIADD R3, R2.reuse, 0x40 ;  /* 0x0000004002037836 */ /* 0x048fe20000000000 */
[----:B------:R-:W-:-:S06]  /*50d0*/  LOP3.LUT R2, R2, 0xffff, RZ, 0xc0, !PT ;  /* 0x0000ffff02027812 */ /* 0x000fcc00078ec0ff */
[----:B------:R-:W3:Y:S01]  /*50e0*/  LDC.64 R150, c[0x0][0xa80] ;  /* 0x0002a000ff967b82 */ /* 0x000ee20000000a00 */
[----:B------:R-:W-:-:S05]  /*50f0*/  LOP3.LUT R3, R3, 0xffff, RZ, 0xc0, !PT ;  /* 0x0000ffff03037812 */ /* 0x000fca00078ec0ff */
[----:B------:R1:W-:Y:S02]  /*5100*/  STL.64 [R1], R2 ;  /* 0x0000000201007387 */ /* 0x0003e40000100a00 */
[----:B------:R-:W1:Y:S08]  /*5110*/  LDC.64 R148, c[0x0][0xa88] ;  /* 0x0002a200ff947b82 */ /* 0x000e700000000a00 */
[----:B------:R-:W1:Y:S08]  /*5120*/  LDC.64 R146, c[0x0][0xa90] ;  /* 0x0002a400ff927b82 */ /* 0x000e700000000a00 */
[----:B--2-4-:R-:W1:Y:S02]  /*5130*/  LDC R166, c[0x0][0x374] ;  /* 0x0000dd00ffa67b82 */ /* 0x014e640000000800 */
.L_x_100:
[----:B-1----:R-:W-:Y:S04]  /*5140*/  SHF.L.U32 R3, R169, 0x1f, RZ ;  /* 0x0000001fa9037819 */ /* 0x002fe800000006ff */
[----:B------:R-:W1:Y:S02]  /*5150*/  SYNCS.PHASECHK.TRANS64.TRYWAIT P0, [UR47+0x130], R3 ;  /* 0x00013003ff0075a7 */ /* 0x000e64000800112f */
[----:B-12---:R-:W-:Y:S05]  /*5160*/  @!P0 BRA `(.L_x_83) ;  /* 0x0000002c007c8947 */ /* 0x006fea0003800000 */
.L_x_156:
[----:B------:R-:W2:Y:S01]  /*5170*/  LDC.64 R12, c[0x0][0xb10] ;  /* 0x0002c400ff0c7b82 */ /* 0x000ea20000000a00 */
[----:B------:R-:W4:Y:S01]  /*5180*/  LDS.128 R20, [UR47+0x170] ;  /* 0x0001702fff147984 */ /* 0x000f220008000c00 */
[----:B------:R-:W-:Y:S01]  /*5190*/  UIADD3 UR4, UPT, UPT, UR47, 0x138, URZ ;  /* 0x000001382f047890 */ /* 0x000fe2000fffe0ff */
[----:B-1----:R-:W-:Y:S01]  /*51a0*/  IMAD R0, R76, 0x4, R1 ;  /* 0x000000044c007824 */ /* 0x002fe200078e0201 */
[----:B------:R-:W-:Y:S04]  /*51b0*/  ISETP.NE.AND P1, PT, R73, 0x1, PT ;  /* 0x000000014900780c */ /* 0x000fe80003f25270 */
[----:B------:R-:W1:Y:S01]  /*51c0*/  LDC.64 R10, c[0x0][0xb18] ;  /* 0x0002c600ff0a7b82 */ /* 0x000e620000000a00 */
[----:B------:R-:W-:Y:S01]  /*51d0*/  UPRMT UR4, URZ, 0x654, UR4 ;  /* 0x00000654ff047896 */ /* 0x000fe20008000004 */
[----:B------:R-:W-:Y:S01]  /*51e0*/  ISETP.GE.AND P0, PT, R72, 0x1, PT ;  /* 0x000000014800780c */ /* 0x000fe20003f06270 */
[----:B------:R-:W-:Y:S01]  /*51f0*/  @!PT LDS RZ, [RZ] ;  /* 0x00000000fffff984 */ /* 0x000fe20000000800 */
[----:B------:R-:W-:Y:S01]  /*5200*/  @!PT LDS RZ, [RZ] ;  /* 0x00000000fffff984 */ /* 0x000fe20000000800 */
[----:B------:R-:W-:Y:S01]  /*5210*/  @!PT LDS RZ, [RZ] ;  /* 0x00000000fffff984 */ /* 0x000fe20000000800 */
[----:B------:R-:W-:Y:S01]  /*5220*/  @!PT LDS RZ, [RZ] ;  /* 0x00000000fffff984 */ /* 0x000fe20000000800 */
[----:B------:R3:W-:Y:S06]  /*5230*/  MEMBAR.ALL.CTA ;  /* 0x0000000000007992 */ /* 0x0007ec0000008000 */
[----:B---3--:R-:W3:Y:S01]  /*5240*/  FENCE.VIEW.ASYNC.S ;  /* 0x00000000000073c6 */ /* 0x008ee20000000000 */
[----:B------:R-:W1:Y:S08]  /*5250*/  @!P1 LDC R14, c[0x0][0xb20] ;  /* 0x0002c800ff0e9b82 */ /* 0x000e700000000800 */
[----:B------:R-:W1:Y:S01]  /*5260*/  @!P1 LDC R9, c[0x0][0xb0c] ;  /* 0x0002c300ff099b82 */ /* 0x000e620000000800 */
[----:B---3--:R-:W-:Y:S01]  /*5270*/  SYNCS.ARRIVE.TRANS64.RED.A1T0 RZ, [UR4], RZ ;  /* 0x000000ffffff79a7 */ /* 0x008fe20008100404 */
[----:B------:R3:W5:Y:S01]  /*5280*/  LDL R17, [R0] ;  /* 0x0000000000117983 */ /* 0x0007620000100800 */
[----:B----4-:R-:W-:Y:S04]  /*5290*/  LOP3.LUT P4, RZ, R22, 0x1, RZ, 0xc0, !PT ;  /* 0x0000000116ff7812 */ /* 0x010fe8000788c0ff */
[----:B------:R-:W-:Y:S09]  /*52a0*/  P2R R179, PR, RZ, 0x10 ;  /* 0x00000010ffb37803 */ /* 0x000ff20000000000 */
[----:B------:R-:W-:Y:S02]  /*52b0*/  @P4 MOV R77, R20 ;  /* 0x00000014004d4202 */ /* 0x000fe40000000f00 */
[----:B------:R-:W-:Y:S01]  /*52c0*/  @P4 LOP3.LUT R75, R21, 0xffff, RZ, 0xc0, !PT ;  /* 0x0000ffff154b4812 */ /* 0x000fe200078ec0ff */
[----:B--23--:R-:W-:Y:S06]  /*52d0*/  @!P0 BRA `(.L_x_84) ;  /* 0x0000000000a48947 */ /* 0x00cfec0003800000 */
        /* <DEDUP_REMOVED lines=8> */
[----:B------:R-:W-:Y:S01]  /*5360*/  SEL R3, R166, R25, !P0 ;  /* 0x00000019a6037207 */ /* 0x000fe20004000000 */
[----:B------:R-:W-:Y:S01]  /*5370*/  IMAD.HI.U32 R25, R75, R71, RZ ;  /* 0x000000474b197227 */ /* 0x000fe200078e00ff */
[----:B------:R-:W-:Y:S02]  /*5380*/  SEL R7, R165, R16, !P3 ;  /* 0x00000010a5077207 */ /* 0x000fe40005800000 */
[----:B------:R-:W-:Y:S01]  /*5390*/  SHF.R.U32.HI R24, RZ, R145, R24 ;  /* 0x00000091ff187219 */ /* 0x000fe20000011618 */
[-C--:B------:R-:W-:Y:S04]  /*53a0*/  IMAD.HI.U32 R16, R3, R68.reuse, RZ ;  /* 0x0000004403107227 */ /* 0x080fe800078e00ff */
[----:B------:R-:W-:Y:S01]  /*53b0*/  IMAD.HI.U32 R18, R7, R68, RZ ;  /* 0x0000004407127227 */ /* 0x000fe200078e00ff */
[-C--:B------:R-:W-:Y:S02]  /*53c0*/  @P2 SHF.R.U32.HI R3, RZ, R69.reuse, R16 ;  /* 0x00000045ff032219 */ /* 0x080fe40000011610 */
[----:B------:R-:W-:Y:S02]  /*53d0*/  SHF.R.U32.HI R16, RZ, R164, R25 ;  /* 0x000000a4ff107219 */ /* 0x000fe40000011619 */
[----:B------:R-:W-:Y:S01]  /*53e0*/  @P2 SHF.R.U32.HI R7, RZ, R69, R18 ;  /* 0x00000045ff072219 */ /* 0x000fe20000011612 */
[C---:B------:R-:W-:Y:S01]  /*53f0*/  IMAD R2, R72.reuse, R3, RZ ;  /* 0x0000000348027224 */ /* 0x040fe200078e02ff */
[----:B------:R-:W-:Y:S02]  /*5400*/  SEL R5, R75, R16, !P0 ;  /* 0x000000104b057207 */ /* 0x000fe40004000000 */
[----:B------:R-:W-:Y:S01]  /*5410*/  SEL R3, R77, R24, !P3 ;  /* 0x000000184d037207 */ /* 0x000fe20005800000 */
[----:B------:R-:W-:Y:S01]  /*5420*/  IMAD R4, R72, R7, RZ ;  /* 0x0000000748047224 */ /* 0x000fe200078e02ff */
[C---:B------:R-:W-:Y:S01]  /*5430*/  ISETP.GE.AND P0, PT, R5.reuse, R2, PT ;  /* 0x000000020500720c */ /* 0x040fe20003f06270 */
[----:B------:R-:W-:Y:S03]  /*5440*/  IMAD.HI.U32 R6, R5, R68, RZ ;  /* 0x0000004405067227 */ /* 0x000fe600078e00ff */
[----:B------:R-:W-:Y:S01]  /*5450*/  ISETP.GE.OR P0, PT, R3, R4, P0 ;  /* 0x000000040300720c */ /* 0x000fe20000706670 */
[----:B------:R-:W-:Y:S01]  /*5460*/  IMAD.MOV R4, RZ, RZ, -R3 ;  /* 0x000000ffff047224 */ /* 0x000fe200078e0a03 */
[-C--:B------:R-:W-:Y:S03]  /*5470*/  SHF.R.U32.HI R6, RZ, R69.reuse, R6 ;  /* 0x00000045ff067219 */ /* 0x080fe60000011606 */
[----:B------:R-:W-:Y:S01]  /*5480*/  IMAD R77, R74, R4, R77 ;  /* 0x000000044a4d7224 */ /* 0x000fe200078e024d */
[----:B------:R-:W-:Y:S05]  /*5490*/  SEL R15, R5, R6, !P2 ;  /* 0x00000006050f7207 */ /* 0x000fea0005000000 */
[----:B------:R-:W-:Y:S02]  /*54a0*/  IMAD.MOV R6, RZ, RZ, -R15 ;  /* 0x000000ffff067224 */ /* 0x000fe400078e0a0f */
[C---:B------:R-:W-:Y:S04]  /*54b0*/  @!P0 IMAD.HI.U32 R2, R3.reuse, R68, RZ ;  /* 0x0000004403028227 */ /* 0x040fe800078e00ff */
[----:B------:R-:W-:Y:S01]  /*54c0*/  IMAD R6, R72, R6, R5 ;  /* 0x0000000648067224 */ /* 0x000fe200078e0205 */
[----:B------:R-:W-:Y:S04]  /*54d0*/  @!P0 SHF.R.U32.HI R2, RZ, R69, R2 ;  /* 0x00000045ff028219 */ /* 0x000fe80000011602 */
[----:B------:R-:W-:Y:S02]  /*54e0*/  @!P0 SEL R0, R3, R2, !P2 ;  /* 0x0000000203008207 */ /* 0x000fe40005000000 */
[----:B------:R-:W-:Y:S02]  /*54f0*/  IADD3 R2, PT, PT, -R5, RZ, RZ ;  /* 0x000000ff05027210 */ /* 0x000fe40007ffe1ff */
[----:B------:R-:W-:Y:S01]  /*5500*/  @!P0 IADD3 R8, PT, PT, R15, -R0, RZ ;  /* 0x800000000f088210 */ /* 0x000fe20007ffe0ff */
[----:B------:R-:W-:Y:S02]  /*5510*/  @!P0 IMAD R0, R7, R6, R0 ;  /* 0x0000000607008224 */ /* 0x000fe400078e0200 */
[----:B------:R-:W-:Y:S02]  /*5520*/  IMAD R75, R70, R2, R75 ;  /* 0x00000002464b7224 */ /* 0x000fe400078e024b */
[----:B------:R-:W-:Y:S02]  /*5530*/  @!P0 IMAD R5, R8, R72, R3 ;  /* 0x0000004808058224 */ /* 0x000fe400078e0203 */
[----:B------:R-:W-:Y:S04]  /*5540*/  @!P0 IMAD.MOV.U32 R3, RZ, RZ, R0 ;  /* 0x000000ffff038224 */ /* 0x000fe800078e0000 */
[----:B------:R-:W-:Y:S02]  /*5550*/  IMAD R77, R3, R74, R77 ;  /* 0x0000004a034d7224 */ /* 0x000fe400078e024d */
[----:B------:R-:W-:Y:S07]  /*5560*/  IMAD R75, R5, R70, R75 ;  /* 0x00000046054b7224 */ /* 0x000fee00078e024b */
.L_x_84:
[----:B------:R-:W-:Y:S01]  /*5570*/  @!P1 IMAD.HI.U32 R0, R77, R12, RZ ;  /* 0x0000000c4d009227 */ /* 0x000fe200078e00ff */
[----:B-1----:R-:W-:Y:S01]  /*5580*/  @!P1 ISETP.NE.AND P0, PT, R10, 0x1, PT ;  /* 0x000000010a00980c */ /* 0x002fe20003f05270 */
[----:B------:R-:W-:Y:S01]  /*5590*/  ULOP3.LUT UP0, URZ, UR46, 0x1b0, URZ, 0xc0, !UPT ;  /* 0x000001b02eff7892 */ /* 0x000fe2000f80c0ff */
[----:B------:R-:W-:Y:S01]  /*55a0*/  @!P1 ISETP.NE.AND P2, PT, R9, 0x1, PT ;  /* 0x000000010900980c */ /* 0x000fe20003f45270 */
[----:B------:R-:W-:Y:S01]  /*55b0*/  @!P1 IMAD.HI.U32 R3, R75, R11, RZ ;  /* 0x0000000b4b039227 */ /* 0x000fe200078e00ff */
[----:B------:R-:W-:Y:S02]  /*55c0*/  @!P1 SHF.R.U32.HI R0, RZ, R13, R0 ;  /* 0x0000000dff009219 */ /* 0x000fe40000011600 */
[----:B------:R-:W-:Y:S02]  /*55d0*/  @P4 SHF.R.U32.HI R175, RZ, 0x10, R21 ;  /* 0x00000010ffaf4819 */ /* 0x000fe40000011615 */
[----:B------:R-:W-:Y:S02]  /*55e0*/  @!P1 SHF.R.U32.HI R2, RZ, R14, R3 ;  /* 0x0000000eff029219 */ /* 0x000fe40000011603 */
[----:B------:R-:W-:Y:S02]  /*55f0*/  @!P1 SEL R3, R77, R0, !P2 ;  /* 0x000000004d039207 */ /* 0x000fe40005000000 */
[----:B------:R-:W-:Y:S05]  /*5600*/  @!P1 SEL R2, R75, R2, !P0 ;  /* 0x000000024b029207 */ /* 0x000fea0004000000 */
[----:B------:R-:W-:Y:S02]  /*5610*/  @!P1 IMAD.IADD R0, R2, 0x1, -R3 ;  /* 0x0000000102009824 */ /* 0x000fe400078e0a03 */
[----:B------:R-:W-:Y:S02]  /*5620*/  @!P1 IMAD.IADD R2, R3, 0x1, -R2 ;  /* 0x0000000103029824 */ /* 0x000fe400078e0a02 */
[----:B------:R-:W-:Y:S02]  /*5630*/  @!P1 IMAD R77, R0, R9, R77 ;  /* 0x00000009004d9224 */ /* 0x000fe400078e024d */
[----:B------:R-:W-:Y:S01]  /*5640*/  @!P1 IMAD R75, R2, R10, R75 ;  /* 0x0000000a024b9224 */ /* 0x000fe200078e024b */
[----:B------:R-:W-:Y:S06]  /*5650*/  BRA.U !UP0, `(.L_x_85) ;  /* 0x0000000108407547 */ /* 0x000fec000b800000 */
[----:B------:R-:W1:Y:S01]  /*5660*/  LDCU.64 UR8, c[0x4][0x80] ;  /* 0x01001000ff0877ac */ /* 0x000e620008000a00 */
[----:B------:R-:W-:Y:S01]  /*5670*/  MOV R3, 0x0 ;  /* 0x0000000000037802 */ /* 0x000fe20000000f00 */
[----:B------:R-:W-:Y:S02]  /*5680*/  HFMA2 R12, -RZ, RZ, 0, 5.9604644775390625e-08 ;  /* 0x00000001ff0c7431 */ /* 0x000fe400000001ff */
[----:B------:R-:W-:Y:S02]  /*5690*/  IMAD.MOV.U32 R8, RZ, RZ, 0x70 ;  /* 0x00000070ff087424 */ /* 0x000fe400078e00ff */
[----:B------:R-:W-:Y:S01]  /*56a0*/  IMAD.MOV.U32 R13, RZ, RZ, RZ ;  /* 0x000000ffff0d7224 */ /* 0x000fe200078e00ff */
[----:B------:R-:W2:Y:S01]  /*56b0*/  LDCU.64 UR6, c[0x4][0x88] ;  /* 0x01001100ff0677ac */ /* 0x000ea20008000a00 */
[----:B------:R-:W3:Y:S01]  /*56c0*/  LDC.64 R2, c[0x4][R3] ;  /* 0x0100000003027b82 */ /* 0x000ee20000000a00 */
[----:B------:R-:W4:Y:S01]  /*56d0*/  LDCU.64 UR4, c[0x4][0x8] ;  /* 0x01000100ff0477ac */ /* 0x000f220008000a00 */
[----:B-1----:R-:W-:Y:S01]  /*56e0*/  MOV R5, UR9 ;  /* 0x0000000900057c02 */ /* 0x002fe20008000f00 */
[----:B------:R-:W-:Y:S01]  /*56f0*/  IMAD.U32 R4, RZ, RZ, UR8 ;  /* 0x00000008ff047e24 */ /* 0x000fe2000f8e00ff */
[----:B--2---:R-:W-:Y:S01]  /*5700*/  MOV R7, UR7 ;  /* 0x0000000700077c02 */ /* 0x004fe20008000f00 */
[----:B------:R-:W-:Y:S01]  /*5710*/  IMAD.U32 R6, RZ, RZ, UR6 ;  /* 0x00000006ff067e24 */ /* 0x000fe2000f8e00ff */
[----:B----4-:R-:W-:Y:S01]  /*5720*/  MOV R11, UR5 ;  /* 0x00000005000b7c02 */ /* 0x010fe20008000f00 */
[----:B------:R-:W-:Y:S02]  /*5730*/  IMAD.U32 R10, RZ, RZ, UR4 ;  /* 0x00000004ff0a7e24 */ /* 0x000fe4000f8e00ff */
[----:B------:R-:W-:Y:S07]  /*5740*/  LEPC R20, `(.L_x_85) ;  /* 0x000000001014794e */ /* 0x000fee0000000000 */
[----:B---3-5:R-:W-:Y:S05]  /*5750*/  CALL.ABS.NOINC R2 ;  /* 0x0000000002007343 */ /* 0x028fea0003c00000 */
.L_x_85:
[----:B------:R-:W-:Y:S01]  /*5760*/  LOP3.LUT P0, RZ, R178, 0x1b0, RZ, 0xc0, !PT ;  /* 0x000001b0b2ff7812 */ /* 0x000fe2000780c0ff */
[----:B------:R-:W-:Y:S11]  /*5770*/  BSSY.RECONVERGENT B6, `(.L_x_86) ;  /* 0x0000013000067945 */ /* 0x000ff60003800200 */
[----:B------:R-:W-:Y:S01]  /*5780*/  @!UPT UIADD3 URZ, UPT, UPT, URZ, URZ, URZ ;  /* 0x000000fffffff290 */ /* 0x000fe2000fffe0ff */
[----:B------:R-:W-:Y:S05]  /*5790*/  @!P0 BRA `(.L_x_87) ;  /* 0x0000000000408947 */ /* 0x000fea0003800000 */
        /* <DEDUP_REMOVED lines=16> */
.L_x_87:
[----:B------:R-:W-:Y:S05]  /*58a0*/  BSYNC.RECONVERGENT B6 ;  /* 0x0000000000067941 */ /* 0x000fea0003800200 */
.L_x_86:
[----:B------:R-:W-:Y:S01]  /*58b0*/  ISETP.NE.AND P6, PT, R174, RZ, PT ;  /* 0x000000ffae00720c */ /* 0x000fe20003fc5270 */
[----:B------:R-:W-:Y:S01]  /*58c0*/  UISETP.NE.U32.AND UP0, UPT, UR40, URZ, UPT ;  /* 0x000000ff2800728c */ /* 0x000fe2000bf05070 */
[----:B------:R-:W-:Y:S02]  /*58d0*/  ISETP.NE.U32.AND P2, PT, RZ, UR42, PT ;  /* 0x0000002aff007c0c */ /* 0x000fe4000bf45070 */
[----:B------:R-:W-:Y:S01]  /*58e0*/  PLOP3.LUT P0, PT, PT, PT, PT, 0x8, 0x80 ;  /* 0x000000000080781c */ /* 0x000fe20003f0e170 */
[----:B------:R-:W-:Y:S01]  /*58f0*/  UISETP.NE.AND.EX UP0, UPT, UR41, URZ, UPT, UP0 ;  /* 0x000000ff2900728c */ /* 0x000fe2000bf05300 */
[----:B------:R-:W-:Y:S07]  /*5900*/  ISETP.NE.AND.EX P2, PT, RZ, UR43, PT, P2 ;  /* 0x0000002bff007c0c */ /* 0x000fee000bf45320 */
[----:B------:R-:W1:Y:S01]  /*5910*/  @P6 LDC.64 R2, c[0x0][0x888] ;  /* 0x00022200ff026b82 */ /* 0x000e620000000a00 */
[----:B------:R-:W-:Y:S02]  /*5920*/  @P6 PLOP3.LUT P0, PT, P2, PT, PT, 0x80, 0x8 ;  /* 0x000000000008681c */ /* 0x000fe4000170f070 */
[----:B-1----:R-:W-:Y:S04]  /*5930*/  @P6 ISETP.NE.U32.AND P1, PT, R2, RZ, PT ;  /* 0x000000ff0200620c */ /* 0x002fe80003f25070 */
[----:B------:R-:W-:Y:S01]  /*5940*/  @P6 ISETP.NE.AND.EX P1, PT, R3, RZ, PT, P1 ;  /* 0x000000ff0300620c */ /* 0x000fe20003f25310 */
[----:B------:R-:W-:Y:S01]  /*5950*/  @!UPT UIADD3 URZ, UPT, UPT, URZ, URZ, URZ ;  /* 0x000000fffffff290 */ /* 0x000fe2000fffe0ff */
[----:B------:R-:W-:Y:S11]  /*5960*/  @!P2 BRA `(.L_x_88) ;  /* 0x00000000002ca947 */ /* 0x000ff60003800000 */
[----:B------:R-:W-:Y:S01]  /*5970*/  ISETP.NE.U32.AND P3, PT, RZ, UR36, PT ;  /* 0x00000024ff007c0c */ /* 0x000fe2000bf65070 */
[----:B------:R-:W-:Y:S03]  /*5980*/  IMAD.MOV.U32 R162, RZ, RZ, 0x1 ;  /* 0x00000001ffa27424 */ /* 0x000fe600078e00ff */
[----:B------:R-:W-:Y:S11]  /*5990*/  ISETP.NE.AND.EX P3, PT, RZ, UR37, PT, P3 ;  /* 0x00000025ff007c0c */ /* 0x000ff6000bf65330 */
[----:B------:R-:W-:Y:S02]  /*59a0*/  @!UPT UIADD3 URZ, UPT, UPT, URZ, URZ, URZ ;  /* 0x000000fffffff290 */ /* 0x000fe4000fffe0ff */
[----:B------:R-:W1:Y:S01]  /*59b0*/  @P3 LDC.64 R2, c[0x0][0x888] ;  /* 0x00022200ff023b82 */ /* 0x000e620000000a00 */
[----:B------:R-:W-:Y:S04]  /*59c0*/  @P3 IMAD R0, R19, UR42, RZ ;  /* 0x0000002a13003c24 */ /* 0x000fe8000f8e02ff */
[----:B-1----:R-:W-:Y:S04]  /*59d0*/  @P3 IMAD.WIDE R2, R0, 0x4, R2 ;  /* 0x0000000400023825 */ /* 0x002fe800078e0202 */
[----:B------:R-:W-:Y:S01]  /*59e0*/  HFMA2 R0, -RZ, RZ, 0, 5.9604644775390625e-08 ;  /* 0x00000001ff007431 */ /* 0x000fe200000001ff */
[----:B-----5:R1:W5:Y:S04]  /*59f0*/  @P3 LDG.E R81, desc[UR44][R2.64] ;  /* 0x0000002c02513981 */ /* 0x020368000c1e1900 */
[----:B------:R-:W-:Y:S01]  /*5a00*/  @!P3 PRMT R162, R0, 0x7610, R162 ;  /* 0x0000761000a2b816 */ /* 0x000fe200000000a2 */
[----:B-1----:R-:W2:Y:S06]  /*5a10*/  @!P3 LDC R81, c[0x0][0x880] ;  /* 0x00022000ff51bb82 */ /* 0x002eac0000000800 */
.L_x_88:
[----:B------:R-:W-:Y:S05]  /*5a20*/  BRA.U !UP0, `(.L_x_89) ;  /* 0x0000000108207547 */ /* 0x000fea000b800000 */
[----:B------:R-:W-:Y:S04]  /*5a30*/  ISETP.NE.U32.AND P3, PT, RZ, UR38, PT ;  /* 0x00000026ff007c0c */ /* 0x000fe8000bf65070 */
[----:B------:R-:W-:Y:S11]  /*5a40*/  ISETP.NE.AND.EX P3, PT, RZ, UR39, PT, P3 ;  /* 0x00000027ff007c0c */ /* 0x000ff6000bf65330 */
[----:B------:R-:W-:Y:S02]  /*5a50*/  @!UPT UIADD3 URZ, UPT, UPT, URZ, URZ, URZ ;  /* 0x000000fffffff290 */ /* 0x000fe4000fffe0ff */
[----:B------:R-:W1:Y:S01]  /*5a60*/  @P3 LDC.64 R2, c[0x0][0x8a8] ;  /* 0x00022a00ff023b82 */ /* 0x000e620000000a00 */
[----:B------:R-:W-:Y:S04]  /*5a70*/  @P3 IMAD R5, R19, UR40, RZ ;  /* 0x0000002813053c24 */ /* 0x000fe8000f8e02ff */
[----:B-1----:R-:W-:Y:S05]  /*5a80*/  @P3 IMAD.WIDE R2, R5, 0x4, R2 ;  /* 0x0000000405023825 */ /* 0x002fea00078e0202 */
[----:B-----5:R1:W5:Y:S02]  /*5a90*/  @P3 LDG.E R79, desc[UR44][R2.64] ;  /* 0x0000002c024f3981 */ /* 0x020364000c1e1900 */
[----:B-1----:R-:W3:Y:S02]  /*5aa0*/  @!P3 LDC R79, c[0x0][0x8a0] ;  /* 0x00022800ff4fbb82 */ /* 0x002ee40000000800 */
.L_x_89:
[----:B--2--5:R-:W-:Y:S01]  /*5ab0*/  @P6 FSETP.NEU.AND P3, PT, R81, RZ, PT ;  /* 0x000000ff5100620b */ /* 0x024fe20003f6d000 */
[----:B------:R-:W-:Y:S01]  /*5ac0*/  BSSY B1, `(.L_x_90) ;  /* 0x000003f000017945 */ /* 0x000fe20003800000 */
[----:B------:R-:W-:Y:S01]  /*5ad0*/  @P6 SEL R5, RZ, 0xffffffff, P1 ;  /* 0xffffffffff056807 */ /* 0x000fe20000800000 */
[----:B------:R-:W-:Y:S01]  /*5ae0*/  IMAD.IADD R64, R78, 0x1, R17 ;  /* 0x000000014e407824 */ /* 0x000fe200078e0211 */
[----:B------:R-:W-:Y:S02]  /*5af0*/  @P6 SEL R0, RZ, 0xffffffff, P3 ;  /* 0xffffffffff006807 */ /* 0x000fe40001800000 */
[----:B------:R-:W-:Y:S02]  /*5b00*/  CS2R R86, SRZ ;  /* 0x0000000000567805 */ /* 0x000fe4000001ff00 */
[----:B------:R-:W-:Y:S02]  /*5b10*/  @P6 LOP3.LUT P1, RZ, R162, 0xff, RZ, 0xc0, !PT ;  /* 0x000000ffa2ff6812 */ /* 0x000fe4000782c0ff */
[----:B------:R-:W-:Y:S02]  /*5b20*/  CS2R R84, SRZ ;  /* 0x0000000000547805 */ /* 0x000fe4000001ff00 */
[----:B------:R-:W-:Y:S02]  /*5b30*/  LEA R152, R76, UR47, 0x3 ;  /* 0x0000002f4c987c11 */ /* 0x000fe4000f8e18ff */
[----:B------:R-:W-:Y:S02]  /*5b40*/  CS2R R90, SRZ ;  /* 0x00000000005a7805 */ /* 0x000fe4000001ff00 */
[----:B------:R-:W-:Y:S02]  /*5b50*/  @P0 SEL R0, R5, R0, !P1 ;  /* 0x0000000005000207 */ /* 0x000fe40004800000 */
[----:B------:R-:W-:Y:S02]  /*5b60*/  CS2R R88, SRZ ;  /* 0x0000000000587805 */ /* 0x000fe4000001ff00 */
[----:B------:R-:W-:Y:S02]  /*5b70*/  SHF.L.U32 R3, R170, 0x1f, RZ ;  /* 0x0000001faa037819 */ /* 0x000fe400000006ff */
[----:B------:R-:W-:Y:S02]  /*5b80*/  CS2R R98, SRZ ;  /* 0x0000000000627805 */ /* 0x000fe4000001ff00 */
[----:B------:R-:W-:Y:S02]  /*5b90*/  @P6 LOP3.LUT R0, R0, 0x1, RZ, 0xc0, !PT ;  /* 0x0000000100006812 */ /* 0x000fe400078ec0ff */
[----:B------:R-:W-:Y:S02]  /*5ba0*/  CS2R R96, SRZ ;  /* 0x0000000000607805 */ /* 0x000fe4000001ff00 */
[----:B------:R-:W-:Y:S02]  /*5bb0*/  PLOP3.LUT P4, PT, PT, PT, PT, 0x8, 0x80 ;  /* 0x000000000080781c */ /* 0x000fe40003f8e170 */
[----:B------:R-:W-:Y:S02]  /*5bc0*/  CS2R R94, SRZ ;  /* 0x00000000005e7805 */ /* 0x000fe4000001ff00 */
[----:B------:R-:W-:Y:S02]  /*5bd0*/  ISETP.NE.U32.OR P1, PT, R0, 0x1, !P6 ;  /* 0x000000010000780c */ /* 0x000fe40007725470 */
[----:B------:R-:W-:Y:S11]  /*5be0*/  CS2R R92, SRZ ;  /* 0x00000000005c7805 */ /* 0x000ff6000001ff00 */
[----:B------:R-:W-:Y:S04]  /*5bf0*/  @P1 SHF.L.U32 R2, R168, 0x1f, RZ ;  /* 0x0000001fa8021819 */ /* 0x000fe800000006ff */
[----:B------:R-:W1:Y:S01]  /*5c00*/  @P1 SYNCS.PHASECHK.TRANS64.TRYWAIT P0, [UR47+0x110], R2 ;  /* 0x00011002ff0015a7 */ /* 0x000e62000800112f */
[----:B------:R2:W4:Y:S01]  /*5c10*/  SYNCS.PHASECHK.TRANS64.TRYWAIT P3, [R152+URZ+0x140], R3 ;  /* 0x00014003980075a7 */ /* 0x00052200080611ff */
[----:B-1----:R-:W-:Y:S01]  /*5c20*/  @P1 PLOP3.LUT P4, PT, P0, PT, PT, 0x8, 0x80 ;  /* 0x000000000080181c */ /* 0x002fe2000078e170 */
[----:B------:R-:W-:Y:S01]  /*5c30*/  @!UPT UIADD3 URZ, UPT, UPT, URZ, URZ, URZ ;  /* 0x000000fffffff290 */ /* 0x000fe2000fffe0ff */
[----:B--2-4-:R-:W-:Y:S11]  /*5c40*/  @!P1 BRA `(.L_x_91) ;  /* 0x0000000000989947 */ /* 0x014ff60003800000 */
[----:B------:R-:W-:Y:S01]  /*5c50*/  ISETP.NE.U32.AND P0, PT, RZ, UR36, PT ;  /* 0x00000024ff007c0c */ /* 0x000fe2000bf05070 */
[----:B------:R-:W-:Y:S01]  /*5c60*/  BSSY B0, `(.L_x_92) ;  /* 0x0000016000007945 */ /* 0x000fe20003800000 */
[----:B------:R-:W-:Y:S02]  /*5c70*/  FSETP.NEU.AND P1, PT, R81, RZ, PT ;  /* 0x000000ff5100720b */ /* 0x000fe40003f2d000 */
[----:B------:R-:W-:Y:S02]  /*5c80*/  CS2R R94, SRZ ;  /* 0x00000000005e7805 */ /* 0x000fe4000001ff00 */
[----:B------:R-:W-:Y:S02]  /*5c90*/  ISETP.NE.AND.EX P0, PT, RZ, UR37, PT, P0 ;  /* 0x00000025ff007c0c */ /* 0x000fe4000bf05300 */
[----:B------:R-:W-:Y:S02]  /*5ca0*/  CS2R R92, SRZ ;  /* 0x00000000005c7805 */ /* 0x000fe4000001ff00 */
[----:B------:R-:W-:Y:S02]  /*5cb0*/  SEL R0, RZ, 0xffffffff, P1 ;  /* 0xffffffffff007807 */ /* 0x000fe40000800000 */
[----:B------:R-:W-:Y:S02]  /*5cc0*/  CS2R R98, SRZ ;  /* 0x0000000000627805 */ /* 0x000fe4000001ff00 */
[----:B------:R-:W-:Y:S02]  /*5cd0*/  LOP3.LUT P1, RZ, R162, 0xff, RZ, 0xc0, !PT ;  /* 0x000000ffa2ff7812 */ /* 0x000fe4000782c0ff */
[----:B------:R-:W-:Y:S02]  /*5ce0*/  CS2R R96, SRZ ;  /* 0x0000000000607805 */ /* 0x000fe4000001ff00 */
[----:B------:R-:W-:Y:S02]  /*5cf0*/  SEL R5, RZ, 0xffffffff, P0 ;  /* 0xffffffffff057807 */ /* 0x000fe40000000000 */
[----:B------:R-:W-:Y:S02]  /*5d00*/  CS2R R90, SRZ ;  /* 0x00000000005a7805 */ /* 0x000fe4000001ff00 */
[----:B------:R-:W-:Y:S02]  /*5d10*/  CS2R R88, SRZ ;  /* 0x0000000000587805 */ /* 0x000fe4000001ff00 */
[----:B------:R-:W-:Y:S02]  /*5d20*/  CS2R R86, SRZ ;  /* 0x0000000000567805 */ /* 0x000fe4000001ff00 */
[----:B------:R-:W-:Y:S02]  /*5d30*/  @P2 SEL R0, R5, R0, !P1 ;  /* 0x0000000005002207 */ /* 0x000fe40004800000 */
[----:B------:R-:W-:Y:S02]  /*5d40*/  CS2R R84, SRZ ;  /* 0x0000000000547805 */ /* 0x000fe4000001ff00 */
[----:B------:R-:W-:Y:S04]  /*5d50*/  LOP3.LUT R0, R0, 0x1, RZ, 0xc0, !PT ;  /* 0x0000000100007812 */ /* 0x000fe800078ec0ff */
[----:B------:R-:W-:Y:S01]  /*5d60*/  ISETP.NE.U32.AND P0, PT, R0, 0x1, PT ;  /* 0x000000010000780c */ /* 0x000fe20003f05070 */
[----:B------:R-:W-:Y:S01]  /*5d70*/  @!UPT UIADD3 URZ, UPT, UPT, URZ, URZ, URZ ;  /* 0x000000fffffff290 */ /* 0x000fe2000fffe0ff */
[----:B------:R-:W-:Y:S11]  /*5d80*/  @!P4 BRA `(.L_x_93) ;  /* 0x00000000000cc947 */ /* 0x000ff60003800000 */
[----:B------:R-:W-:Y:S04]  /*5d90*/  SHF.L.U32 R5, R168, 0x1f, RZ ;  /* 0x0000001fa8057819 */ /* 0x000fe800000006ff */
[----:B------:R-:W1:Y:S02]  /*5da0*/  SYNCS.PHASECHK.TRANS64.TRYWAIT P1, [UR47+0x110], R5 ;  /* 0x00011005ff0075a7 */ /* 0x000e64000802112f */
[----:B-1----:R-:W-:Y:S05]  /*5db0*/  @!P1 BRA `(.L_x_94) ;  /* 0x0000002000809947 */ /* 0x002fea0003800000 */
.L_x_93:
[----:B------:R-:W-:Y:S05]  /*5dc0*/  BSYNC B0 ;  /* 0x0000000000007941 */ /* 0x000fea0003800000 */
.L_x_92:
[----:B------:R2:W4:Y:S01]  /*5dd0*/  @P0 LDS.128 R92, [R172+UR47+0x200] ;  /* 0x0002002fac5c0984 */ /* 0x0005220008000c00 */
[----:B------:R-:W-:Y:S01]  /*5de0*/  UIADD3 UR4, UPT, UPT, UR47, 0x118, URZ ;  /* 0x000001182f047890 */ /* 0x000fe2000fffe0ff */
[----:B------:R-:W-:Y:S02]  /*5df0*/  LOP3.LUT R168, R168, 0x1, RZ, 0x3c, !PT ;  /* 0x00000001a8a87812 */ /* 0x000fe400078e3cff */
[----:B------:R2:W1:Y:S01]  /*5e00*/  @P0 LDS.128 R96, [R171+0x10] ;  /* 0x00001000ab600984 */ /* 0x0004620000000c00 */
[----:B------:R-:W-:Y:S03]  /*5e10*/  UPRMT UR4, UR48, 0x654, UR4 ;  /* 0x0000065430047896 */ /* 0x000fe60008000004 */
[----:B------:R2:W1:Y:S04]  /*5e20*/  @P0 LDS.128 R88, [R177+0x20] ;  /* 0x00002000b1580984 */ /* 0x0004680000000c00 */
[----:B------:R2:W1:Y:S01]  /*5e30*/  @P0 LDS.128 R84, [R176+0x30] ;  /* 0x00003000b0540984 */ /* 0x0004620000000c00 */
[----:B------:R-:W-:Y:S01]  /*5e40*/  @!PT LDS RZ, [RZ] ;  /* 0x00000000fffff984 */ /* 0x000fe20000000800 */
[----:B------:R-:W-:Y:S01]  /*5e50*/  @!PT LDS RZ, [RZ] ;  /* 0x00000000fffff984 */ /* 0x000fe20000000800 */
[----:B------:R-:W-:Y:S01]  /*5e60*/  @!PT LDS RZ, [RZ] ;  /* 0x00000000fffff984 */ /* 0x000fe20000000800 */
[----:B------:R-:W-:Y:S01]  /*5e70*/  @!PT LDS RZ, [RZ] ;  /* 0x00000000fffff984 */ /* 0x000fe20000000800 */
[----:B------:R5:W-:Y:S06]  /*5e80*/  MEMBAR.ALL.CTA ;  /* 0x0000000000007992 */ /* 0x000bec0000008000 */
[----:B-----5:R-:W5:Y:S02]  /*5e90*/  FENCE.VIEW.ASYNC.S ;  /* 0x00000000000073c6 */ /* 0x020f640000000000 */
[----:B-----5:R-:W-:Y:S01]  /*5ea0*/  SYNCS.ARRIVE.TRANS64.RED.A1T0 RZ, [UR4], RZ ;  /* 0x000000ffffff79a7 */ /* 0x020fe20008100404 */
.L_x_91:
[----:B------:R-:W-:Y:S05]  /*5eb0*/  BSYNC B1 ;  /* 0x0000000000017941 */ /* 0x000fea0003800000 */
.L_x_90:
[----:B-1----:R-:W-:Y:S04]  /*5ec0*/  SHF.R.U32.HI R0, RZ, 0x15, R64 ;  /* 0x00000015ff007819 */ /* 0x002fe80000011640 */
[----:B------:R-:W-:Y:S01]  /*5ed0*/  LOP3.LUT P0, RZ, R0, 0x3, R173, 0x48, !PT ;  /* 0x0000000300ff7812 */ /* 0x000fe200078048ad */
[----:B------:R-:W-:Y:S01]  /*5ee0*/  @!UPT UIADD3 URZ, UPT, UPT, URZ, URZ, URZ ;  /* 0x000000fffffff290 */ /* 0x000fe2000fffe0ff */
[----:B------:R-:W-:Y:S11]  /*5ef0*/  @P3 BRA `(.L_x_95) ;  /* 0x0000000000083947 */ /* 0x000ff60003800000 */
[----:B------:R-:W1:Y:S02]  /*5f00*/  SYNCS.PHASECHK.TRANS64.TRYWAIT P1, [R152+URZ+0x140], R3 ;  /* 0x00014003980075a7 */ /* 0x000e6400080211ff */
[----:B-1----:R-:W-:Y:S05]  /*5f10*/  @!P1 BRA `(.L_x_96) ;  /* 0x0000002000409947 */ /* 0x002fea0003800000 */
.L_x_95:
[----:B------:R-:W-:Y:S05]  /*5f20*/  @!P0 BRA `(.L_x_97) ;  /* 0x0000000000408947 */ /* 0x000fea0003800000 */
[----:B------:R-:W1:Y:S01]  /*5f30*/  LDCU.64 UR8, c[0x4][0x70] ;  /* 0x01000e00ff0877ac */ /* 0x000e620008000a00 */
[----:B------:R-:W-:Y:S01]  /*5f40*/  MOV R3, 0x0 ;  /* 0x0000000000037802 */ /* 0x000fe20000000f00 */
[----:B------:R-:W-:Y:S02]  /*5f50*/  HFMA2 R12, -RZ, RZ, 0, 5.9604644775390625e-08 ;  /* 0x00000001ff0c7431 */ /* 0x000fe400000001ff */
[----:B------:R-:W-:Y:S02]  /*5f60*/  IMAD.MOV.U32 R8, RZ, RZ, 0x192 ;  /* 0x00000192ff087424 */ /* 0x000fe400078e00ff */
[----:B------:R-:W-:Y:S01]  /*5f70*/  IMAD.MOV.U32 R13, RZ, RZ, RZ ;  /* 0x000000ffff0d7224 */ /* 0x000fe200078e00ff */
[----:B------:R-:W5:Y:S01]  /*5f80*/  LDCU.64 UR6, c[0x4][0x78] ;  /* 0x01000f00ff0677ac */ /* 0x000f620008000a00 */
[----:B------:R-:W2:Y:S01]  /*5f90*/  LDC.64 R2, c[0x4][R3] ;  /* 0x0100000003027b82 */ /* 0x000ea20000000a00 */
[----:B------:R-:W3:Y:S01]  /*5fa0*/  LDCU.64 UR4, c[0x4][0x10] ;  /* 0x01000200ff0477ac */ /* 0x000ee20008000a00 */
[----:B-1----:R-:W-:Y:S01]  /*5fb0*/  MOV R5, UR9 ;  /* 0x0000000900057c02 */ /* 0x002fe20008000f00 */
[----:B------:R-:W-:Y:S01]  /*5fc0*/  IMAD.U32 R4, RZ, RZ, UR8 ;  /* 0x00000008ff047e24 */ /* 0x000fe2000f8e00ff */
[----:B-----5:R-:W-:Y:S01]  /*5fd0*/  MOV R7, UR7 ;  /* 0x0000000700077c02 */ /* 0x020fe20008000f00 */
[----:B------:R-:W-:Y:S01]  /*5fe0*/  IMAD.U32 R6, RZ, RZ, UR6 ;  /* 0x00000006ff067e24 */ /* 0x000fe2000f8e00ff */
[----:B---3--:R-:W-:Y:S01]  /*5ff0*/  MOV R11, UR5 ;  /* 0x00000005000b7c02 */ /* 0x008fe20008000f00 */
[----:B------:R-:W-:Y:S02]  /*6000*/  IMAD.U32 R10, RZ, RZ, UR4 ;  /* 0x00000004ff0a7e24 */ /* 0x000fe4000f8e00ff */
[----:B------:R-:W-:Y:S07]  /*6010*/  LEPC R20, `(.L_x_97) ;  /* 0x000000001014794e */ /* 0x000fee0000000000 */
[----:B--2-4-:R-:W-:Y:S05]  /*6020*/  CALL.ABS.NOINC R2 ;  /* 0x0000000002007343 */ /* 0x014fea0003c00000 */
.L_x_97:
[----:B------:R-:W-:Y:S01]  /*6030*/  LOP3.LUT P0, RZ, R167, 0x60, RZ, 0xc0, !PT ;  /* 0x00000060a7ff7812 */ /* 0x000fe2000780c0ff */
[----:B------:R-:W-:Y:S05]  /*6040*/  WARPSYNC.ALL ;  /* 0x0000000000007948 */ /* 0x000fea0003800000 */
[----:B------:R-:W-:Y:S01]  /*6050*/  R2UR UR4, R64 ;  /* 0x00000000400472ca */ /* 0x000fe200000e0000 */
[----:B------:R-:W-:Y:S01]  /*6060*/  BSSY.RECONVERGENT B0, `(.L_x_98) ;  /* 0x0000135000007945 */ /* 0x000fe20003800200 */
[-C--:B----4-:R-:W-:Y:S02]  /*6070*/  F2FP.F16.E4M3.UNPACK_B R82, R92.reuse ;  /* 0x0000005cff52723e */ /* 0x090fe400020006ff */
[----:B------:R-:W-:Y:S02]  /*6080*/  F2FP.F16.E4M3.UNPACK_B R109, R92.H1 ;  /* 0x0000005cff6d723e */ /* 0x000fe400030006ff */
[-C--:B------:R-:W-:Y:S01]  /*6090*/  F2FP.F16.E4M3.UNPACK_B R107, R93.reuse ;  /* 0x0000005dff6b723e */ /* 0x080fe200020006ff */
[--C-:B------:R-:W-:Y:S01]  /*60a0*/  HADD2.F32 R80, -RZ, R82.reuse.H0_H0 ;  /* 0x20000052ff507230 */ /* 0x100fe20000004100 */
[----:B------:R-:W-:Y:S01]  /*60b0*/  F2FP.F16.E4M3.UNPACK_B R105, R93.H1 ;  /* 0x0000005dff69723e */ /* 0x000fe200030006ff */
[----:B------:R-:W-:Y:S01]  /*60c0*/  HADD2.F32 R82, -RZ, R82.H1_H1 ;  /* 0x30000052ff527230 */ /* 0x000fe20000004100 */
[-C--:B------:R-:W-:Y:S01]  /*60d0*/  F2FP.F16.E4M3.UNPACK_B R130, R84.reuse ;  /* 0x00000054ff82723e */ /* 0x080fe200020006ff */
[--C-:B------:R-:W-:Y:S01]  /*60e0*/  HADD2.F32 R83, -RZ, R109.reuse.H0_H0 ;  /* 0x2000006dff537230 */ /* 0x100fe20000004100 */
[----:B------:R-:W-:Y:S01]  /*60f0*/  F2FP.F16.E4M3.UNPACK_B R132, R84.H1 ;  /* 0x00000054ff84723e */ /* 0x000fe200030006ff */
[----:B------:R-:W3:Y:S01]  /*6100*/  LDTM.x64 R4, tmem[UR4] ;  /* 0x00000004000479ee */ /* 0x000ee20008340000 */
[----:B------:R-:W-:Y:S01]  /*6110*/  NOP ;  /* 0x0000000000007918 */ /* 0x000fe20000000000 */
[----:B------:R-:W-:Y:S01]  /*6120*/  R2UR UR5, R152 ;  /* 0x00000000980572ca */ /* 0x000fe200000e0000 */
[--C-:B------:R-:W-:Y:S01]  /*6130*/  HADD2.F32 R129, -RZ, R130.reuse.H0_H0 ;  /* 0x20000082ff817230 */ /* 0x100fe20000004100 */
[----:B------:R-:W-:Y:S01]  /*6140*/  F2FP.F16.E4M3.UNPACK_B R93, R94 ;  /* 0x0000005eff5d723e */ /* 0x000fe200020006ff */
[----:B------:R-:W-:Y:S01]  /*6150*/  HADD2.F32 R130, -RZ, R130.H1_H1 ;  /* 0x30000082ff827230 */ /* 0x000fe20000004100 */
[-C--:B------:R-:W-:Y:S01]  /*6160*/  F2FP.F16.E4M3.UNPACK_B R134, R85.reuse ;  /* 0x00000055ff86723e */ /* 0x080fe200020006ff */
[----:B------:R-:W-:Y:S01]  /*6170*/  HADD2.F32 R84, -RZ, R109.H1_H1 ;  /* 0x3000006dff547230 */ /* 0x000fe20000004100 */
[----:B------:R-:W-:Y:S01]  /*6180*/  F2FP.F16.E4M3.UNPACK_B R136, R85.H1 ;  /* 0x00000055ff88723e */ /* 0x000fe200030006ff */
[--C-:B------:R-:W-:Y:S01]  /*6190*/  HADD2.F32 R85, -RZ, R107.reuse.H0_H0 ;  /* 0x2000006bff557230 */ /* 0x100fe20000004100 */
[-C--:B------:R-:W-:Y:S01]  /*61a0*/  F2FP.F16.E4M3.UNPACK_B R138, R86.reuse ;  /* 0x00000056ff8a723e */ /* 0x080fe200020006ff */
[--C-:B------:R-:W-:Y:S01]  /*61b0*/  HADD2.F32 R133, -RZ, R134.reuse.H0_H0 ;  /* 0x20000086ff857230 */ /* 0x100fe20000004100 */
[----:B------:R-:W-:Y:S01]  /*61c0*/  F2FP.F16.E4M3.UNPACK_B R140, R86.H1 ;  /* 0x00000056ff8c723e */ /* 0x000fe200030006ff */
[----:B------:R-:W-:Y:S01]  /*61d0*/  HADD2.F32 R86, -RZ, R107.H1_H1 ;  /* 0x3000006bff567230 */ /* 0x000fe20000004100 */
[----:B------:R-:W-:Y:S01]  /*61e0*/  F2FP.F16.E4M3.UNPACK_B R142, R87 ;  /* 0x00000057ff8e723e */ /* 0x000fe200020006ff */
[----:B------:R-:W-:Y:S01]  /*61f0*/  UIADD3 UR5, UPT, UPT, UR5, 0x150, URZ ;  /* 0x0000015005057890 */ /* 0x000fe2000fffe0ff */
[----:B------:R-:W-:Y:S01]  /*6200*/  HADD2.F32 R134, -RZ, R134.H1_H1 ;  /* 0x30000086ff867230 */ /* 0x000fe20000004100 */
[----:B------:R-:W-:Y:S01]  /*6210*/  F2FP.F16.E4M3.UNPACK_B R114, R88 ;  /* 0x00000058ff72723e */ /* 0x000fe200020006ff */
[--C-:B------:R-:W-:Y:S01]  /*6220*/  HADD2.F32 R137, -RZ, R138.reuse.H0_H0 ;  /* 0x2000008aff897230 */ /* 0x100fe20000004100 */
[----:B------:R-:W-:Y:S01]  /*6230*/  UPRMT UR5, UR48, 0x654, UR5 ;  /* 0x0000065430057896 */ /* 0x000fe20008000005 */
[----:B------:R-:W-:Y:S01]  /*6240*/  HADD2.F32 R138, -RZ, R138.H1_H1 ;  /* 0x3000008aff8a7230 */ /* 0x000fe20000004100 */
[-C--:B------:R-:W-:Y:S01]  /*6250*/  F2FP.F16.E4M3.UNPACK_B R118, R89.reuse ;  /* 0x00000059ff76723e */ /* 0x080fe200020006ff */
[--C-:B------:R-:W-:Y:S01]  /*6260*/  HADD2.F32 R113, -RZ, R114.reuse.H0_H0 ;  /* 0x20000072ff717230 */ /* 0x100fe20000004100 */
[----:B------:R-:W-:Y:S01]  /*6270*/  F2FP.F16.E4M3.UNPACK_B R120, R89.H1 ;  /* 0x00000059ff78723e */ /* 0x000fe200030006ff */
[C---:B---3--:R-:W-:Y:S01]  /*6280*/  FMUL R4, R79.reuse, R4 ;  /* 0x000000044f047220 */ /* 0x048fe20000400000 */
[C---:B------:R-:W-:Y:S01]  /*6290*/  FMUL R5, R79.reuse, R5 ;  /* 0x000000054f057220 */ /* 0x040fe20000400000 */
[C---:B------:R-:W-:Y:S01]  /*62a0*/  FMUL R8, R79.reuse, R8 ;  /* 0x000000084f087220 */ /* 0x040fe20000400000 */
[----:B------:R-:W-:Y:S01]  /*62b0*/  FMUL R9, R79, R9 ;  /* 0x000000094f097220 */ /* 0x000fe20000400000 */
[----:B------:R-:W-:Y:S01]  /*62c0*/  SYNCS.ARRIVE.TRANS64.RED.A1T0 RZ, [UR5], RZ ;  /* 0x000000ffffff79a7 */ /* 0x000fe20008100405 */
[C---:B------:R-:W-:Y:S01]  /*62d0*/  FFMA R4, R81.reuse, R80, R4 ;  /* 0x0000005051047223 */ /* 0x040fe20000000004 */
[----:B------:R-:W-:Y:S01]  /*62e0*/  FFMA R5, R81, R82, R5 ;  /* 0x0000005251057223 */ /* 0x000fe20000000005 */
[----:B------:R-:W-:Y:S02]  /*62f0*/  HADD2.F32 R89, -RZ, R93.H0_H0 ;  /* 0x2000005dff597230 */ /* 0x000fe40000004100 */
[C---:B------:R-:W-:Y:S01]  /*6300*/  FMUL R12, R79.reuse, R12 ;  /* 0x0000000c4f0c7220 */ /* 0x040fe20000400000 */
        /* <DEDUP_REMOVED lines=11> */
[----:B------:R-:W-:Y:S02]  /*63c0*/  HADD2.F32 R114, -RZ, R114.H1_H1 ;  /* 0x30000072ff727230 */ /* 0x000fe40000004100 */
[C---:B------:R-:W-:Y:S01]  /*63d0*/  FMUL R32, R79.reuse, R36 ;  /* 0x000000244f207220 */ /* 0x040fe20000400000 */
[C---:B------:R-:W-:Y:S01]  /*63e0*/  FMUL R33, R79.reuse, R37 ;  /* 0x000000254f217220 */ /* 0x040fe20000400000 */
[--C-:B------:R-:W-:Y:S02]  /*63f0*/  HADD2.F32 R117, -RZ, R118.reuse.H0_H0 ;  /* 0x20000076ff757230 */ /* 0x100fe40000004100 */
[C---:B------:R-:W-:Y:S01]  /*6400*/  FMUL R36, R79.reuse, R40 ;  /* 0x000000284f247220 */ /* 0x040fe20000400000 */
[----:B------:R-:W-:Y:S02]  /*6410*/  HADD2.F32 R118, -RZ, R118.H1_H1 ;  /* 0x30000076ff767230 */ /* 0x000fe40000004100 */
        /* <DEDUP_REMOVED lines=8> */
[----:B------:R-:W-:Y:S01]  /*64a0*/  F2FP.F16.E4M3.UNPACK_B R92, R94.H1 ;  /* 0x0000005eff5c723e */ /* 0x000fe200030006ff */
[C---:B------:R-:W-:Y:S01]  /*64b0*/  FMUL R53, R79.reuse, R57 ;  /* 0x000000394f357220 */ /* 0x040fe20000400000 */
[C---:B------:R-:W-:Y:S01]  /*64c0*/  FMUL R56, R79.reuse, R60 ;  /* 0x0000003c4f387220 */ /* 0x040fe20000400000 */
[----:B------:R-:W-:Y:S01]  /*64d0*/  F2FP.F16.E4M3.UNPACK_B R141, R87.H1 ;  /* 0x00000057ff8d723e */ /* 0x000fe200030006ff */
[C---:B------:R-:W-:Y:S01]  /*64e0*/  FMUL R57, R79.reuse, R61 ;  /* 0x0000003d4f397220 */ /* 0x040fe20000400000 */
[----:B------:R-:W-:Y:S02]  /*64f0*/  HADD2.F32 R80, -RZ, R142.H1_H1 ;  /* 0x3000008eff507230 */ /* 0x000fe40000004100 */
[C---:B------:R-:W-:Y:S01]  /*6500*/  FMUL R60, R79.reuse, R64 ;  /* 0x000000404f3c7220 */ /* 0x040fe20000400000 */
[----:B------:R-:W-:Y:S01]  /*6510*/  F2FP.F16.E4M3.UNPACK_B R116, R88.H1 ;  /* 0x00000058ff74723e */ /* 0x000fe200030006ff */
[C---:B------:R-:W-:Y:S01]  /*6520*/  FMUL R61, R79.reuse, R65 ;  /* 0x000000414f3d7220 */ /* 0x040fe20000400000 */
[C---:B------:R-:W-:Y:S01]  /*6530*/  FMUL R6, R79.reuse, R6 ;  /* 0x000000064f067220 */ /* 0x040fe20000400000 */
[----:B------:R-:W-:Y:S01]  /*6540*/  F2FP.F16.E4M3.UNPACK_B R94, R95 ;  /* 0x0000005fff5e723e */ /* 0x000fe200020006ff */
[----:B------:R-:W-:Y:S01]  /*6550*/  FMUL R7, R79, R7 ;  /* 0x000000074f077220 */ /* 0x000fe20000400000 */
[--C-:B------:R-:W-:Y:S02]  /*6560*/  HADD2.F32 R87, -RZ, R105.reuse.H0_H0 ;  /* 0x20000069ff577230 */ /* 0x100fe40000004100 */
[C---:B------:R-:W-:Y:S01]  /*6570*/  FFMA R6, R81.reuse, R83, R6 ;  /* 0x0000005351067223 */ /* 0x040fe20000000006 */
[----:B------:R-:W-:Y:S01]  /*6580*/  F2FP.F16.E4M3.UNPACK_B R122, R90 ;  /* 0x0000005aff7a723e */ /* 0x000fe200020006ff */
[C---:B------:R-:W-:Y:S01]  /*6590*/  FFMA R7, R81.reuse, R84, R7 ;  /* 0x0000005451077223 */ /* 0x040fe20000000007 */
[C---:B------:R-:W-:Y:S01]  /*65a0*/  FFMA R8, R81.reuse, R85, R8 ;  /* 0x0000005551087223 */ /* 0x040fe20000000008 */
[----:B------:R-:W-:Y:S01]  /*65b0*/  F2FP.F16.E4M3.UNPACK_B R124, R90.H1 ;  /* 0x0000005aff7c723e */ /* 0x000fe200030006ff */
[----:B------:R-:W-:Y:S02]  /*65c0*/  HADD2.F32 R88, -RZ, R105.H1_H1 ;  /* 0x30000069ff587230 */ /* 0x000fe40000004100 */
[----:B------:R-:W-:Y:S01]  /*65d0*/  FFMA R9, R81, R86, R9 ;  /* 0x0000005651097223 */ /* 0x000fe20000000009 */
[----:B------:R-:W-:Y:S01]  /*65e0*/  F2FP.SATFINITE.E4M3.F32.PACK_AB_MERGE_C R152, R7, R6, RZ ;  /* 0x000000060798723e */ /* 0x000fe200048070ff */
[----:B------:R-:W-:Y:S02]  /*65f0*/  HADD2.F32 R90, -RZ, R93.H1_H1 ;  /* 0x3000005dff5a7230 */ /* 0x000fe40000004100 */
[----:B------:R-:W-:Y:S01]  /*6600*/  FMUL R10, R79, R10 ;  /* 0x0000000a4f0a7220 */ /* 0x000fe20000400000 */
[--C-:B------:R-:W-:Y:S01]  /*6610*/  HADD2.F32 R93, -RZ, R94.reuse.H0_H0 ;  /* 0x2000005eff5d7230 */ /* 0x100fe20000004100 */
[----:B------:R-:W-:Y:S01]  /*6620*/  F2FP.SATFINITE.E4M3.F32.PACK_AB_MERGE_C R152, R5, R4, R152 ;  /* 0x000000040598723e */ /* 0x000fe20004807098 */
[----:B------:R-:W-:Y:S02]  /*6630*/  HADD2.F32 R94, -RZ, R94.H1_H1 ;  /* 0x3000005eff5e7230 */ /* 0x000fe40000004100 */
[----:B------:R-:W-:Y:S01]  /*6640*/  FFMA R10, R81, R87, R10 ;  /* 0x00000057510a7223 */ /* 0x000fe2000000000a */
[--C-:B------:R-:W-:Y:S02]  /*6650*/  HADD2.F32 R121, -RZ, R122.reuse.H0_H0 ;  /* 0x2000007aff797230 */ /* 0x100fe40000004100 */
[----:B------:R-:W-:Y:S01]  /*6660*/  FMUL R11, R79, R11 ;  /* 0x0000000b4f0b7220 */ /* 0x000fe20000400000 */
[----:B------:R-:W-:Y:S01]  /*6670*/  F2FP.F16.E4M3.UNPACK_B R126, R91 ;  /* 0x0000005bff7e723e */ /* 0x000fe200020006ff */
[----:B------:R-:W-:Y:S01]  /*6680*/  HADD2.F32 R122, -RZ, R122.H1_H1 ;  /* 0x3000007aff7a7230 */ /* 0x000fe20000004100 */
[----:B------:R-:W-:Y:S01]  /*6690*/  F2FP.F16.E4M3.UNPACK_B R103, R95.H1 ;  /* 0x0000005fff67723e */ /* 0x000fe200030006ff */
[C---:B------:R-:W-:Y:S01]  /*66a0*/  FFMA R11, R81.reuse, R88, R11 ;  /* 0x00000058510b7223 */ /* 0x040fe2000000000b */
[----:B------:R-:W-:Y:S01]  /*66b0*/  F2FP.F16.E4M3.UNPACK_B R128, R91.H1 ;  /* 0x0000005bff80723e */ /* 0x000fe200030006ff */
[----:B------:R-:W-:Y:S02]  /*66c0*/  HADD2.F32 R91, -RZ, R92.H0_H0 ;  /* 0x2000005cff5b7230 */ /* 0x000fe40000004100 */
[C---:B------:R-:W-:Y:S01]  /*66d0*/  FFMA R12, R81.reuse, R89, R12 ;  /* 0x00000059510c7223 */ /* 0x040fe2000000000c */
[----:B------:R-:W-:Y:S01]  /*66e0*/  FFMA R13, R81, R90, R13 ;  /* 0x0000005a510d7223 */ /* 0x000fe2000000000d */
[----:B------:R-:W-:Y:S01]  /*66f0*/  F2FP.SATFINITE.E4M3.F32.PACK_AB_MERGE_C R153, R11, R10, RZ ;  /* 0x0000000a0b99723e */ /* 0x000fe200048070ff */
[--C-:B------:R-:W-:Y:S01]  /*6700*/  HADD2.F32 R125, -RZ, R126.reuse.H0_H0 ;  /* 0x2000007eff7d7230 */ /* 0x100fe20000004100 */
[----:B------:R-:W-:Y:S01]  /*6710*/  F2FP.F16.E4M3.UNPACK_B R101, R96 ;  /* 0x00000060ff65723e */ /* 0x000fe200020006ff */
[----:B------:R-:W-:Y:S01]  /*6720*/  HADD2.F32 R126, -RZ, R126.H1_H1 ;  /* 0x3000007eff7e7230 */ /* 0x000fe20000004100 */
[----:B------:R-:W-:Y:S01]  /*6730*/  F2FP.SATFINITE.E4M3.F32.PACK_AB_MERGE_C R153, R9, R8, R153 ;  /* 0x000000080999723e */ /* 0x000fe20004807099 */
[----:B------:R-:W-:Y:S02]  /*6740*/  HADD2.F32 R83, -RZ, R142.H0_H0 ;  /* 0x2000008eff537230 */ /* 0x000fe40000004100 */
[C---:B------:R-:W-:Y:S01]  /*6750*/  FMUL R14, R79.reuse, R14 ;  /* 0x0000000e4f0e7220 */ /* 0x040fe20000400000 */
[----:B------:R-:W-:Y:S02]  /*6760*/  HADD2.F32 R92, -RZ, R92.H1_H1 ;  /* 0x3000005cff5c7230 */ /* 0x000fe40000004100 */
[----:B------:R-:W-:Y:S01]  /*6770*/  FMUL R15, R79, R15 ;  /* 0x0000000f4f0f7220 */ /* 0x000fe20000400000 */
[----:B------:R-:W-:Y:S01]  /*6780*/  F2FP.F16.E4M3.UNPACK_B R100, R96.H1 ;  /* 0x00000060ff64723e */ /* 0x000fe200030006ff */
[--C-:B------:R-:W-:Y:S02]  /*6790*/  HADD2.F32 R95, -RZ, R103.reuse.H0_H0 ;  /* 0x20000067ff5f7230 */ /* 0x100fe40000004100 */
[C---:B------:R-:W-:Y:S01]  /*67a0*/  FFMA R14, R81.reuse, R91, R14 ;  /* 0x0000005b510e7223 */ /* 0x040fe2000000000e */
[C---:B------:R-:W-:Y:S01]  /*67b0*/  FFMA R15, R81.reuse, R92, R15 ;  /* 0x0000005c510f7223 */ /* 0x040fe2000000000f */
[C---:B------:R-:W-:Y:S01]  /*67c0*/  FFMA R16, R81.reuse, R93, R16 ;  /* 0x0000005d51107223 */ /* 0x040fe20000000010 */
[----:B------:R-:W-:Y:S01]  /*67d0*/  FFMA R17, R81, R94, R17 ;  /* 0x0000005e51117223 */ /* 0x000fe20000000011 */
[-C--:B------:R-:W-:Y:S01]  /*67e0*/  F2FP.F16.E4M3.UNPACK_B R102, R97.reuse ;  /* 0x00000061ff66723e */ /* 0x080fe200020006ff */
[----:B------:R-:W-:Y:S01]  /*67f0*/  HADD2.F32 R96, -RZ, R103.H1_H1 ;  /* 0x30000067ff607230 */ /* 0x000fe20000004100 */
[----:B------:R-:W-:Y:S01]  /*6800*/  F2FP.SATFINITE.E4M3.F32.PACK_AB_MERGE_C R154, R15, R14, RZ ;  /* 0x0000000e0f9a723e */ /* 0x000fe200048070ff */
[----:B------:R-:W-:Y:S01]  /*6810*/  FMUL R18, R79, R18 ;  /* 0x000000124f127220 */ /* 0x000fe20000400000 */
[----:B------:R-:W-:Y:S01]  /*6820*/  F2FP.F16.E4M3.UNPACK_B R104, R97.H1 ;  /* 0x00000061ff68723e */ /* 0x000fe200030006ff */
[--C-:B------:R-:W-:Y:S01]  /*6830*/  HADD2.F32 R97, -RZ, R101.reuse.H0_H0 ;  /* 0x20000065ff617230 */ /* 0x100fe20000004100 */
[----:B------:R-:W-:Y:S01]  /*6840*/  F2FP.SATFINITE.E4M3.F32.PACK_AB_MERGE_C R154, R13, R12, R154 ;  /* 0x0000000c0d9a723e */ /* 0x000fe2000480709a */
[----:B------:R-:W-:Y:S01]  /*6850*/  FFMA R18, R81, R95, R18 ;  /* 0x0000005f51127223 */ /* 0x000fe20000000012 */
[----:B------:R-:W-:Y:S01]  /*6860*/  F2FP.F16.E4M3.UNPACK_B R110, R99 ;  /* 0x00000063ff6e723e */ /* 0x000fe200020006ff */
[----:B------:R-:W-:Y:S01]  /*6870*/  FMUL R19, R79, R19 ;  /* 0x000000134f137220 */ /* 0x000fe20000400000 */
[----:B------:R-:W-:Y:S01]  /*6880*/  F2FP.F16.E4M3.UNPACK_B R112, R99.H1 ;  /* 0x00000063ff70723e */ /* 0x000fe200030006ff */
[----:B------:R-:W-:Y:S01]  /*6890*/  HADD2.F32 R99, -RZ, R101.H1_H1 ;  /* 0x30000065ff637230 */ /* 0x000fe20000004100 */
[-C--:B------:R-:W-:Y:S01]  /*68a0*/  F2FP.F16.E4M3.UNPACK_B R106, R98.reuse ;  /* 0x00000062ff6a723e */ /* 0x080fe200020006ff */
[----:B------:R-:W-:Y:S01]  /*68b0*/  HADD2.F32 R101, -RZ, R102.H0_H0 ;  /* 0x20000066ff657230 */ /* 0x000fe20000004100 */
[----:B------:R-:W-:Y:S01]  /*68c0*/  F2FP.F16.E4M3.UNPACK_B R108, R98.H1 ;  /* 0x00000062ff6c723e */ /* 0x000fe200030006ff */
[----:B------:R-:W-:Y:S02]  /*68d0*/  HADD2.F32 R98, -RZ, R100.H0_H0 ;  /* 0x20000064ff627230 */ /* 0x000fe40000004100 */
[C---:B------:R-:W-:Y:S01]  /*68e0*/  FFMA R19, R81.reuse, R96, R19 ;  /* 0x0000006051137223 */ /* 0x040fe20000000013 */
[C---:B------:R-:W-:Y:S01]  /*68f0*/  FFMA R0, R81.reuse, R97, R0 ;  /* 0x0000006151007223 */ /* 0x040fe20000000000 */
[----:B------:R-:W-:Y:S01]  /*6900*/  FFMA R2, R81, R99, R2 ;  /* 0x0000006351027223 */ /* 0x000fe20000000002 */
[----:B------:R-:W-:Y:S02]  /*6910*/  HADD2.F32 R102, -RZ, R102.H1_H1 ;  /* 0x30000066ff667230 */ /* 0x000fe40000004100 */
[----:B------:R-:W-:Y:S01]  /*6920*/  FMUL R3, R79, R22 ;  /* 0x000000164f037220 */ /* 0x000fe20000400000 */
[----:B------:R-:W-:Y:S01]  /*6930*/  HADD2.F32 R100, -RZ, R100.H1_H1 ;  /* 0x30000064ff647230 */ /* 0x000fe20000004100 */
[----:B------:R-:W-:Y:S01]  /*6940*/  F2FP.SATFINITE.E4M3.F32.PACK_AB_MERGE_C R155, R19, R18, RZ ;  /* 0x00000012139b723e */ /* 0x000fe200048070ff */
[--C-:B------:R-:W-:Y:S02]  /*6950*/  HADD2.F32 R105, -RZ, R106.reuse.H0_H0 ;  /* 0x2000006aff697230 */ /* 0x100fe40000004100 */
[----:B------:R-:W-:Y:S01]  /*6960*/  FFMA R3, R81, R98, R3 ;  /* 0x0000006251037223 */ /* 0x000fe20000000003 */
[----:B------:R-:W-:Y:S01]  /*6970*/  HADD2.F32 R106, -RZ, R106.H1_H1 ;  /* 0x3000006aff6a7230 */ /* 0x000fe20000004100 */
[----:B------:R-:W-:Y:S01]  /*6980*/  F2FP.SATFINITE.E4M3.F32.PACK_AB_MERGE_C R155, R17, R16, R155 ;  /* 0x00000010119b723e */ /* 0x000fe2000480709b */
[----:B------:R-:W-:Y:S02]  /*6990*/  HADD2.F32 R109, -RZ, R110.H0_H0 ;  /* 0x2000006eff6d7230 */ /* 0x000fe40000004100 */
[C---:B------:R-:W-:Y:S01]  /*69a0*/  FMUL R23, R79.reuse, R23 ;  /* 0x000000174f177220 */ /* 0x040fe20000400000 */
[--C-:B------:R-:W-:Y:S02]  /*69b0*/  HADD2.F32 R103, -RZ, R104.reuse.H0_H0 ;  /* 0x20000068ff677230 */ /* 0x100fe40000004100 */
[----:B------:R-:W-:Y:S01]  /*69c0*/  FMUL R22, R79, R26 ;  /* 0x0000001a4f167220 */ /* 0x000fe20000400000 */
[----:B------:R-:W-:Y:S01]  /*69d0*/  HADD2.F32 R104, -RZ, R104.H1_H1 ;  /* 0x30000068ff687230 */ /* 0x000fe20000004100 */
[----:B------:R1:W-:Y:S01]  /*69e0*/  STS.128 [R172+UR47+0x2200], R152 ;  /* 0x00220098ac007988 */ /* 0x0003e20008000c2f */
[C---:B------:R-:W-:Y:S01]  /*69f0*/  FFMA R23, R81.reuse, R100, R23 ;  /* 0x0000006451177223 */ /* 0x040fe20000000017 */
[C---:B------:R-:W-:Y:S01]  /*6a00*/  FFMA R20, R81.reuse, R101, R20 ;  /* 0x0000006551147223 */ /* 0x040fe20000000014 */
[C---:B------:R-:W-:Y:S01]  /*6a10*/  FFMA R21, R81.reuse, R102, R21 ;  /* 0x0000006651157223 */ /* 0x040fe20000000015 */
[----:B------:R-:W-:Y:S01]  /*6a20*/  FFMA R22, R81, R103, R22 ;  /* 0x0000006751167223 */ /* 0x000fe20000000016 */
[----:B------:R-:W-:Y:S01]  /*6a30*/  HADD2.F32 R110, -RZ, R110.H1_H1 ;  /* 0x3000006eff6e7230 */ /* 0x000fe20000004100 */
[----:B------:R-:W-:Y:S01]  /*6a40*/  F2FP.SATFINITE.E4M3.F32.PACK_AB_MERGE_C R157, R23, R3, RZ ;  /* 0x00000003179d723e */ /* 0x000fe200048070ff */
[C---:B------:R-:W-:Y:S01]  /*6a50*/  FMUL R27, R79.reuse, R27 ;  /* 0x0000001b4f1b7220 */ /* 0x040fe20000400000 */
[--C-:B------:R-:W-:Y:S02]  /*6a60*/  HADD2.F32 R107, -RZ, R108.reuse.H0_H0 ;  /* 0x2000006cff6b7230 */ /* 0x100fe40000004100 */
[----:B------:R-:W-:Y:S01]  /*6a70*/  FMUL R26, R79, R30 ;  /* 0x0000001e4f1a7220 */ /* 0x000fe20000400000 */
[----:B------:R-:W-:Y:S01]  /*6a80*/  HADD2.F32 R108, -RZ, R108.H1_H1 ;  /* 0x3000006cff6c7230 */ /* 0x000fe20000004100 */
[----:B------:R-:W-:Y:S01]  /*6a90*/  F2FP.SATFINITE.E4M3.F32.PACK_AB_MERGE_C R156, R2, R0, R157 ;  /* 0x00000000029c723e */ /* 0x000fe2000480709d */
[C---:B------:R-:W-:Y:S01]  /*6aa0*/  FFMA R27, R81.reuse, R104, R27 ;  /* 0x00000068511b7223 */ /* 0x040fe2000000001b */
[C---:B------:R-:W-:Y:S01]  /*6ab0*/  FFMA R24, R81.reuse, R105, R24 ;  /* 0x0000006951187223 */ /* 0x040fe20000000018 */
[C---:B------:R-:W-:Y:S01]  /*6ac0*/  FFMA R25, R81.reuse, R106, R25 ;  /* 0x0000006a51197223 */ /* 0x040fe20000000019 */
[----:B------:R-:W-:Y:S01]  /*6ad0*/  FFMA R26, R81, R107, R26 ;  /* 0x0000006b511a7223 */ /* 0x000fe2000000001a */
[----:B------:R-:W-:Y:S01]  /*6ae0*/  FMUL R31, R79, R31 ;  /* 0x0000001f4f1f7220 */ /* 0x000fe20000400000 */
[--C-:B------:R-:W-:Y:S01]  /*6af0*/  HADD2.F32 R111, -RZ, R112.reuse.H0_H0 ;  /* 0x20000070ff6f7230 */ /* 0x100fe20000004100 */
[----:B------:R-:W-:Y:S01]  /*6b00*/  F2FP.SATFINITE.E4M3.F32.PACK_AB_MERGE_C R158, R27, R22, RZ ;  /* 0x000000161b9e723e */ /* 0x000fe200048070ff */
[----:B------:R-:W-:Y:S02]  /*6b10*/  HADD2.F32 R112, -RZ, R112.H1_H1 ;  /* 0x30000070ff707230 */ /* 0x000fe40000004100 */
[C---:B------:R-:W-:Y:S01]  /*6b20*/  FFMA R31, R81.reuse, R108, R31 ;  /* 0x0000006c511f7223 */ /* 0x040fe2000000001f */
[----:B------:R-:W-:Y:S01]  /*6b30*/  FFMA R28, R81, R109, R28 ;  /* 0x0000006d511c7223 */ /* 0x000fe2000000001c */
[----:B------:R-:W-:Y:S01]  /*6b40*/  F2FP.SATFINITE.E4M3.F32.PACK_AB_MERGE_C R157, R21, R20, R158 ;  /* 0x00000014159d723e */ /* 0x000fe2000480709e */
[----:B------:R-:W-:Y:S01]  /*6b50*/  FFMA R29, R81, R110, R29 ;  /* 0x0000006e511d7223 */ /* 0x000fe2000000001d */
[----:B------:R-:W-:Y:S01]  /*6b60*/  FMUL R30, R79, R34 ;  /* 0x000000224f1e7220 */ /* 0x000fe20000400000 */
[----:B------:R-:W-:Y:S01]  /*6b70*/  F2FP.SATFINITE.E4M3.F32.PACK_AB_MERGE_C R159, R31, R26, RZ ;  /* 0x0000001a1f9f723e */ /* 0x000fe200048070ff */
[----:B------:R-:W-:Y:S01]  /*6b80*/  FMUL R35, R79, R35 ;  /* 0x000000234f237220 */ /* 0x000fe20000400000 */
[--C-:B------:R-:W-:Y:S02]  /*6b90*/  HADD2.F32 R115, -RZ, R116.reuse.H0_H0 ;  /* 0x20000074ff737230 */ /* 0x100fe40000004100 */
[----:B------:R-:W-:Y:S01]  /*6ba0*/  FFMA R30, R81, R111, R30 ;  /* 0x0000006f511e7223 */ /* 0x000fe2000000001e */
[----:B------:R-:W-:Y:S01]  /*6bb0*/  F2FP.SATFINITE.E4M3.F32.PACK_AB_MERGE_C R158, R25, R24, R159 ;  /* 0x00000018199e723e */ /* 0x000fe2000480709f */
[C---:B------:R-:W-:Y:S01]  /*6bc0*/  FFMA R35, R81.reuse, R112, R35 ;  /* 0x0000007051237223 */ /* 0x040fe20000000023 */
[C---:B------:R-:W-:Y:S01]  /*6bd0*/  FFMA R32, R81.reuse, R113, R32 ;  /* 0x0000007151207223 */ /* 0x040fe20000000020 */
[----:B------:R-:W-:Y:S01]  /*6be0*/  FFMA R33, R81, R114, R33 ;  /* 0x0000007251217223 */ /* 0x000fe20000000021 */
[----:B------:R-:W-:Y:S02]  /*6bf0*/  HADD2.F32 R116, -RZ, R116.H1_H1 ;  /* 0x30000074ff747230 */ /* 0x000fe40000004100 */
        /* <DEDUP_REMOVED lines=9> */
[----:B------:R-:W-:Y:S01]  /*6c90*/  HADD2.F32 R120, -RZ, R120.H1_H1 ;  /* 0x30000078ff787230 */ /* 0x000fe20000004100 */
[----:B------:R1:W-:Y:S01]  /*6ca0*/  STS.128 [R171+0x2010], R156 ;  /* 0x0020109cab007388 */ /* 0x0003e20000000c00 */
[----:B------:R-:W-:Y:S01]  /*6cb0*/  F2FP.SATFINITE.E4M3.F32.PACK_AB_MERGE_C R180, R39, R34, RZ ;  /* 0x0000002227b4723e */ /* 0x000fe200048070ff */
[C---:B------:R-:W-:Y:S01]  /*6cc0*/  FMUL R38, R79.reuse, R42 ;  /* 0x0000002a4f267220 */ /* 0x040fe20000400000 */
[----:B------:R-:W-:Y:S01]  /*6cd0*/  FMUL R43, R79, R43 ;  /* 0x0000002b4f2b7220 */ /* 0x000fe20000400000 */
[--C-:B------:R-:W-:Y:S01]  /*6ce0*/  HADD2.F32 R123, -RZ, R124.reuse.H0_H0 ;  /* 0x2000007cff7b7230 */ /* 0x100fe20000004100 */
[----:B------:R-:W-:Y:S01]  /*6cf0*/  F2FP.SATFINITE.E4M3.F32.PACK_AB_MERGE_C R180, R33, R32, R180 ;  /* 0x0000002021b4723e */ /* 0x000fe200048070b4 */
[C---:B------:R-:W-:Y:S01]  /*6d00*/  FFMA R38, R81.reuse, R119, R38 ;  /* 0x0000007751267223 */ /* 0x040fe20000000026 */
        /* <DEDUP_REMOVED lines=14> */
[C---:B------:R-:W-:Y:S01]  /*6df0*/  FMUL R46, R79.reuse, R50 ;  /* 0x000000324f2e7220 */ /* 0x040fe20000400000 */
[C---:B------:R-:W-:Y:S01]  /*6e00*/  FMUL R51, R79.reuse, R51 ;  /* 0x000000334f337220 */ /* 0x040fe20000400000 */
[--C-:B------:R-:W-:Y:S02]  /*6e10*/  HADD2.F32 R131, -RZ, R132.reuse.H0_H0 ;  /* 0x20000084ff837230 */ /* 0x100fe40000004100 */
[----:B------:R-:W-:Y:S01]  /*6e20*/  FMUL R50, R79, R54 ;  /* 0x000000364f327220 */ /* 0x000fe20000400000 */
[C---:B------:R-:W-:Y:S01]  /*6e30*/  FFMA R46, R81.reuse, R127, R46 ;  /* 0x0000007f512e7223 */ /* 0x040fe2000000002e */
[----:B------:R-:W-:Y:S02]  /*6e40*/  HADD2.F32 R132, -RZ, R132.H1_H1 ;  /* 0x30000084ff847230 */ /* 0x000fe40000004100 */
[----:B------:R-:W-:Y:S01]  /*6e50*/  FFMA R51, R81, R128, R51 ;  /* 0x0000008051337223 */ /* 0x000fe20000000033 */
[----:B------:R-:W-:Y:S01]  /*6e60*/  FMUL R55, R79, R55 ;  /* 0x000000374f377220 */ /* 0x000fe20000400000 */
[C---:B------:R-:W-:Y:S01]  /*6e70*/  FFMA R48, R81.reuse, R129, R48 ;  /* 0x0000008151307223 */ /* 0x040fe20000000030 */
[C---:B------:R-:W-:Y:S01]  /*6e80*/  FFMA R49, R81.reuse, R130, R49 ;  /* 0x0000008251317223 */ /* 0x040fe20000000031 */
[--C-:B------:R-:W-:Y:S02]  /*6e90*/  HADD2.F32 R135, -RZ, R136.reuse.H0_H0 ;  /* 0x20000088ff877230 */ /* 0x100fe40000004100 */
[----:B------:R-:W-:Y:S01]  /*6ea0*/  FFMA R50, R81, R131, R50 ;  /* 0x0000008351327223 */ /* 0x000fe20000000032 */
[----:B------:R-:W-:Y:S02]  /*6eb0*/  HADD2.F32 R136, -RZ, R136.H1_H1 ;  /* 0x30000088ff887230 */ /* 0x000fe40000004100 */
[----:B------:R-:W-:Y:S01]  /*6ec0*/  FMUL R54, R79, R58 ;  /* 0x0000003a4f367220 */ /* 0x000fe20000400000 */
        /* <DEDUP_REMOVED lines=18> */
[----:B------:R-:W-:Y:S01]  /*6ff0*/  F2FP.SATFINITE.E4M3.F32.PACK_AB_MERGE_C R182, R47, R42, RZ ;  /* 0x0000002a2fb6723e */ /* 0x000fe200048070ff */
[----:B------:R-:W-:Y:S01]  /*7000*/  FFMA R60, R81, R83, R60 ;  /* 0x00000053513c7223 */ /* 0x000fe2000000003c */
[----:B------:R-:W-:Y:S01]  /*7010*/  F2FP.SATFINITE.E4M3.F32.PACK_AB_MERGE_C R183, R51, R46, RZ ;  /* 0x0000002e33b7723e */ /* 0x000fe200048070ff */
[C---:B------:R-:W-:Y:S01]  /*7020*/  FFMA R61, R81.reuse, R80, R61 ;  /* 0x00000050513d7223 */ /* 0x040fe2000000003d */
[C---:B------:R-:W-:Y:S01]  /*7030*/  FFMA R62, R81.reuse, R85, R62 ;  /* 0x00000055513e7223 */ /* 0x040fe2000000003e */
[----:B------:R-:W-:Y:S01]  /*7040*/  FFMA R67, R81, R82, R67 ;  /* 0x0000005251437223 */ /* 0x000fe20000000043 */
[----:B------:R-:W-:Y:S02]  /*7050*/  F2FP.SATFINITE.E4M3.F32.PACK_AB_MERGE_C R182, R41, R40, R182 ;  /* 0x0000002829b6723e */ /* 0x000fe400048070b6 */
[----:B------:R-:W-:Y:S02]  /*7060*/  F2FP.SATFINITE.E4M3.F32.PACK_AB_MERGE_C R183, R45, R44, R183 ;  /* 0x0000002c2db7723e */ /* 0x000fe400048070b7 */
[----:B------:R-:W-:Y:S02]  /*7070*/  F2FP.SATFINITE.E4M3.F32.PACK_AB_MERGE_C R184, R55, R50, RZ ;  /* 0x0000003237b8723e */ /* 0x000fe400048070ff */
[----:B------:R-:W-:Y:S01]  /*7080*/  F2FP.SATFINITE.E4M3.F32.PACK_AB_MERGE_C R185, R59, R54, RZ ;  /* 0x000000363bb9723e */ /* 0x000fe200048070ff */
[----:B------:R1:W-:Y:S01]  /*7090*/  STS.128 [R177+0x2020], R180 ;  /* 0x002020b4b1007388 */ /* 0x0003e20000000c00 */
[----:B------:R-:W-:Y:S02]  /*70a0*/  F2FP.SATFINITE.E4M3.F32.PACK_AB_MERGE_C R186, R63, R58, RZ ;  /* 0x0000003a3fba723e */ /* 0x000fe400048070ff */
[----:B------:R-:W-:Y:S02]  /*70b0*/  F2FP.SATFINITE.E4M3.F32.PACK_AB_MERGE_C R188, R67, R62, RZ ;  /* 0x0000003e43bc723e */ /* 0x000fe400048070ff */
[----:B------:R-:W-:Y:S02]  /*70c0*/  F2FP.SATFINITE.E4M3.F32.PACK_AB_MERGE_C R184, R49, R48, R184 ;  /* 0x0000003031b8723e */ /* 0x000fe400048070b8 */
[----:B------:R-:W-:Y:S02]  /*70d0*/  F2FP.SATFINITE.E4M3.F32.PACK_AB_MERGE_C R185, R53, R52, R185 ;  /* 0x0000003435b9723e */ /* 0x000fe400048070b9 */
[----:B------:R-:W-:Y:S02]  /*70e0*/  F2FP.SATFINITE.E4M3.F32.PACK_AB_MERGE_C R186, R57, R56, R186 ;  /* 0x0000003839ba723e */ /* 0x000fe400048070ba */
[----:B------:R-:W-:Y:S02]  /*70f0*/  F2FP.SATFINITE.E4M3.F32.PACK_AB_MERGE_C R187, R61, R60, R188 ;  /* 0x0000003c3dbb723e */ /* 0x000fe400048070bc */
[----:B------:R-:W-:Y:S03]  /*7100*/  IADD3 R76, PT, PT, R76, 0x1, RZ ;  /* 0x000000014c4c7810 */ /* 0x000fe60007ffe0ff */
[----:B------:R1:W-:Y:S01]  /*7110*/  STS.128 [R176+0x2030], R184 ;  /* 0x002030b8b0007388 */ /* 0x0003e20000000c00 */
[----:B------:R-:W-:Y:S01]  /*7120*/  @!PT LDS RZ, [RZ] ;  /* 0x00000000fffff984 */ /* 0x000fe20000000800 */
[----:B------:R-:W-:Y:S01]  /*7130*/  @!PT LDS RZ, [RZ] ;  /* 0x00000000fffff984 */ /* 0x000fe20000000800 */
[----:B------:R-:W-:Y:S01]  /*7140*/  @!PT LDS RZ, [RZ] ;  /* 0x00000000fffff984 */ /* 0x000fe20000000800 */
[----:B------:R-:W-:Y:S01]  /*7150*/  @!PT LDS RZ, [RZ] ;  /* 0x00000000fffff984 */ /* 0x000fe20000000800 */
[----:B------:R3:W-:Y:S07]  /*7160*/  MEMBAR.ALL.CTA ;  /* 0x0000000000007992 */ /* 0x0007ee0000008000 */
[----:B---3--:R-:W3:Y:S02]  /*7170*/  FENCE.VIEW.ASYNC.S ;  /* 0x00000000000073c6 */ /* 0x008ee40000000000 */
[----:B---3--:R-:W-:Y:S06]  /*7180*/  BAR.SYNC.DEFER_BLOCKING 0x1, 0x80 ;  /* 0x0042000000007b1d */ /* 0x008fec0000010000 */
[----:B------:R-:W-:Y:S05]  /*7190*/  @P0 BRA `(.L_x_99) ;  /* 0x0000000000840947 */ /* 0x000fea0003800000 */
[C---:B------:R-:W-:Y:S01]  /*71a0*/  ISETP.NE.AND P0, PT, R150.reuse, 0x1, PT ;  /* 0x000000019600780c */ /* 0x040fe20003f05270 */
[----:B------:R-:W-:Y:S01]  /*71b0*/  IMAD.SHL.U32 R0, R163, 0x80, RZ ;  /* 0x00000080a3007824 */ /* 0x000fe200078e00ff */
[----:B------:R-:W-:Y:S01]  /*71c0*/  R2UR UR9, R161 ;  /* 0x00000000a10972ca */ /* 0x000fe200000e0000 */
[----:B------:R-:W-:Y:S01]  /*71d0*/  UIADD3 UR13, UPT, UPT, UR47, 0x2200, URZ ;  /* 0x000022002f0d7890 */ /* 0x000fe2000fffe0ff */
[----:B------:R-:W-:Y:S01]  /*71e0*/  R2UR UR7, R150 ;  /* 0x00000000960772ca */ /* 0x000fe200000e0000 */
[C---:B------:R-:W-:Y:S01]  /*71f0*/  IMAD.HI.U32 R3, R0.reuse, R151, RZ ;  /* 0x0000009700037227 */ /* 0x040fe200078e00ff */
[C---:B------:R-:W-:Y:S02]  /*7200*/  R2UR UR10, R0.reuse ;  /* 0x00000000000a72ca */ /* 0x040fe400000e0000 */
[C---:B------:R-:W-:Y:S01]  /*7210*/  R2UR UR5, R149.reuse ;  /* 0x00000000950572ca */ /* 0x040fe200000e0000 */
[----:B------:R-:W-:Y:S01]  /*7220*/  IMAD.U32 R178, RZ, RZ, UR13 ;  /* 0x0000000dffb27e24 */ /* 0x000fe2000f8e00ff */
[----:B------:R-:W-:Y:S04]  /*7230*/  SHF.R.U32.HI R3, RZ, R148, R3 ;  /* 0x00000094ff037219 */ /* 0x000fe80000011603 */
[----:B------:R-:W-:Y:S01]  /*7240*/  SEL R3, R0, R3, !P0 ;  /* 0x0000000300037207 */ /* 0x000fe20004000000 */
[----:B------:R-:W-:Y:S01]  /*7250*/  USHF.L.U32 UR9, UR9, 0x6, URZ ;  /* 0x0000000609097899 */ /* 0x000fe200080006ff */
[----:B------:R-:W-:Y:S02]  /*7260*/  ISETP.NE.AND P0, PT, R149, 0x1, PT ;  /* 0x000000019500780c */ /* 0x000fe40003f05270 */
[C---:B------:R-:W-:Y:S01]  /*7270*/  R2UR UR4, R3.reuse ;  /* 0x00000000030472ca */ /* 0x040fe200000e0000 */
[C---:B------:R-:W-:Y:S01]  /*7280*/  IMAD.HI.U32 R2, R3.reuse, R146, RZ ;  /* 0x0000009203027227 */ /* 0x040fe200078e00ff */
[----:B------:R-:W-:Y:S02]  /*7290*/  R2UR UR11, R3 ;  /* 0x00000000030b72ca */ /* 0x000fe400000e0000 */
[----:B------:R-:W-:Y:S01]  /*72a0*/  R2UR UR8, R178 ;  /* 0x00000000b20872ca */ /* 0x000fe200000e0000 */
[----:B------:R-:W-:Y:S01]  /*72b0*/  IMAD.MOV R4, RZ, RZ, -R3 ;  /* 0x000000ffff047224 */ /* 0x000fe200078e0a03 */
[----:B------:R-:W-:Y:S04]  /*72c0*/  SHF.R.U32.HI R2, RZ, R147, R2 ;  /* 0x00000093ff027219 */ /* 0x000fe80000011602 */
[----:B------:R-:W-:Y:S01]  /*72d0*/  R2UR UR12, R2 ;  /* 0x00000000020c72ca */ /* 0x000fe200000e0000 */
[----:B------:R-:W-:Y:S01]  /*72e0*/  VOTEU.ANY UP0, P0 ;  /* 0x0000000000ff7886 */ /* 0x000fe20000000100 */
[----:B------:R-:W-:Y:S11]  /*72f0*/  R2UR UR6, R4 ;  /* 0x00000000040672ca */ /* 0x000ff600000e0000 */
[----:B------:R-:W-:Y:S02]  /*7300*/  USEL UR12, UR4, UR12, !UP0 ;  /* 0x0000000c040c7287 */ /* 0x000fe4000c000000 */
[----:B------:R-:W-:Y:S02]  /*7310*/  UIADD3 UR14, UP0, UPT, UR50, 0x680, URZ ;  /* 0x00000680320e7890 */ /* 0x000fe4000ff1e0ff */
[----:B------:R-:W-:Y:S02]  /*7320*/  UIMAD UR10, UR7, UR6, UR10 ;  /* 0x00000006070a72a4 */ /* 0x000fe4000f8e020a */
[----:B------:R-:W-:Y:S01]  /*7330*/  IMAD R2, RZ, RZ, -UR12 ;  /* 0x8000000cff027e24 */ /* 0x000fe2000f8e02ff */
[----:B------:R-:W-:Y:S04]  /*7340*/  UIADD3.X UR15, UPT, UPT, URZ, UR51, URZ, UP0, !UPT ;  /* 0x00000033ff0f7290 */ /* 0x000fe800087fe4ff */
[----:B------:R-:W-:Y:S11]  /*7350*/  R2UR UR4, R2 ;  /* 0x00000000020472ca */ /* 0x000ff600000e0000 */
[----:B------:R-:W-:Y:S02]  /*7360*/  @!UPT UIADD3 URZ, UPT, UPT, URZ, URZ, URZ ;  /* 0x000000fffffff290 */ /* 0x000fe4000fffe0ff */
[----:B------:R-:W-:Y:S09]  /*7370*/  UIMAD UR11, UR5, UR4, UR11 ;  /* 0x00000004050b72a4 */ /* 0x000ff2000f8e020b */
[----:B------:R3:W-:Y:S01]  /*7380*/  UTMASTG.4D.IM2COL [UR8], [UR14] ;  /* 0x000000080e0073b5 */ /* 0x0007e20008058000 */
[----:B------:R0:W-:Y:S01]  /*7390*/  UTMACMDFLUSH ;  /* 0x00000000000079b7 */ /* 0x0001e20000000000 */
[----:B---3--:R-:W-:Y:S04]  /*73a0*/  DEPBAR.LE SB0, 0x0 ;  /* 0x000080000000791a */ /* 0x008fe80000000000 */
.L_x_99:
[----:B------:R-:W-:Y:S05]  /*73b0*/  BSYNC.RECONVERGENT B0 ;  /* 0x0000000000007941 */ /* 0x000fea0003800200 */
.L_x_98:
[----:B------:R-:W-:Y:S01]  /*73c0*/  BAR.SYNC.DEFER_BLOCKING 0x1, 0x80 ;  /* 0x0042000000007b1d */ /* 0x000fe20000010000 */
[----:B------:R-:W-:Y:S01]  /*73d0*/  ISETP.NE.AND P1, PT, R179, RZ, PT ;  /* 0x000000ffb300720c */ /* 0x000fe20003f25270 */
[----:B------:R-:W-:Y:S01]  /*73e0*/  IMAD.IADD R161, R75, 0x1, R143 ;  /* 0x000000014ba17824 */ /* 0x000fe200078e028f */
[C---:B------:R-:W-:Y:S01]  /*73f0*/  ISETP.NE.AND P0, PT, R76.reuse, 0x2, PT ;  /* 0x000000024c00780c */ /* 0x040fe20003f05270 */
[----:B------:R-:W-:Y:S01]  /*7400*/  IMAD.IADD R163, R77, 0x1, R160 ;  /* 0x000000014da37824 */ /* 0x000fe200078e02a0 */
[----:B------:R-:W-:Y:S01]  /*7410*/  LOP3.LUT R169, R169, 0x1, RZ, 0x3c, !PT ;  /* 0x00000001a9a97812 */ /* 0x000fe200078e3cff */
[----:B------:R-:W-:Y:S01]  /*7420*/  IMAD.MOV.U32 R19, RZ, RZ, R175 ;  /* 0x000000ffff137224 */ /* 0x000fe200078e00af */
[----:B------:R-:W-:Y:S02]  /*7430*/  SEL R3, RZ, 0x1, P0 ;  /* 0x00000001ff037807 */ /* 0x000fe40000000000 */
[----:B------:R-:W-:Y:S02]  /*7440*/  SEL R76, R76, RZ, P0 ;  /* 0x000000ff4c4c7207 */ /* 0x000fe40000000000 */
[----:B------:R-:W-:Y:S03]  /*7450*/  LOP3.LUT R170, R170, R3, RZ, 0x3c, !PT ;  /* 0x00000003aaaa7212 */ /* 0x000fe600078e3cff */
[----:B------:R-:W-:Y:S05]  /*7460*/  @P1 BRA `(.L_x_100) ;  /* 0xffffffdc00341947 */ /* 0x000fea000383ffff */
[----:B------:R-:W-:Y:S05]  /*7470*/  EXIT ;  /* 0x000000000000794d */ /* 0x000fea0003800000 */
.L_x_20:
[----:B------:R-:W-:Y:S07]  /*7480*/  MOV R2, UR9 ;  /* 0x0000000900027c02 */ /* 0x000fee0008000f00 */
.L_x_101:
[----:B-1----:R1:W2:Y:S02]  /*7490*/  SYNCS.PHASECHK.TRANS64.TRYWAIT P2, [R2+URZ+0x88], R5 ;  /* 0x00008805020075a7 */ /* 0x0022a400080411ff */
[----:B--2---:R-:W-:Y:S05]  /*74a0*/  @!P2 NANOSLEEP.SYNCS 0x989680 ;  /* 0x009896800000a95d */ /* 0x004fea0003900000 */
[----:B------:R-:W2:Y:S02]  /*74b0*/  @!P2 SYNCS.PHASECHK.TRANS64 P2, [R2+URZ+0x88], R5 ;  /* 0x000088050200a5a7 */ /* 0x000ea400080410ff */
[----:B--2---:R-:W-:Y:S05]  /*74c0*/  @!P2 BRA `(.L_x_101) ;  /* 0xfffffffc00f0a947 */ /* 0x004fea000383ffff */
[----:B------:R-:W-:Y:S05]  /*74d0*/  BRA `(.L_x_19) ;  /* 0xffffffa400187947 */ /* 0x000fea000383ffff */
.L_x_26:
[----:B------:R-:W-:Y:S07]  /*74e0*/  MOV R2, UR9 ;  /* 0x0000000900027c02 */ /* 0x000fee0008000f00 */
.L_x_102:
[----:B-1----:R1:W2:Y:S02]  /*74f0*/  SYNCS.PHASECHK.TRANS64.TRYWAIT P1, [R2+URZ+0x88], R5 ;  /* 0x00008805020075a7 */ /* 0x0022a400080211ff */
[----:B--2---:R-:W-:Y:S05]  /*7500*/  @!P1 NANOSLEEP.SYNCS 0x989680 ;  /* 0x009896800000995d */ /* 0x004fea0003900000 */
[----:B------:R-:W2:Y:S02]  /*7510*/  @!P1 SYNCS.PHASECHK.TRANS64 P1, [R2+URZ+0x88], R5 ;  /* 0x00008805020095a7 */ /* 0x000ea400080210ff */
[----:B--2---:R-:W-:Y:S05]  /*7520*/  @!P1 BRA `(.L_x_102) ;  /* 0xfffffffc00f09947 */ /* 0x004fea000383ffff */
[----:B------:R-:W-:Y:S05]  /*7530*/  BRA `(.L_x_25) ;  /* 0xffffffa800807947 */ /* 0x000fea000383ffff */
.L_x_30:
[----:B-1----:R-:W-:-:S07]  /*7540*/  MOV R2, UR22 ;  /* 0x0000001600027c02 */ /* 0x002fce0008000f00 */
.L_x_103:
[----:B-1----:R1:W4:Y:S02]  /*7550*/  SYNCS.PHASECHK.TRANS64.TRYWAIT P1, [R2+URZ+0x130], R3 ;  /* 0x00013003020075a7 */ /* 0x00232400080211ff */
[----:B----4-:R-:W-:Y:S05]  /*7560*/  @!P1 NANOSLEEP.SYNCS 0x989680 ;  /* 0x009896800000995d */ /* 0x010fea0003900000 */
[----:B------:R-:W4:Y:S02]  /*7570*/  @!P1 SYNCS.PHASECHK.TRANS64 P1, [R2+URZ+0x130], R3 ;  /* 0x00013003020095a7 */ /* 0x000f2400080210ff */
[----:B----4-:R-:W-:Y:S05]  /*7580*/  @!P1 BRA `(.L_x_103) ;  /* 0xfffffffc00f09947 */ /* 0x010fea000383ffff */
[----:B------:R-:W-:Y:S05]  /*7590*/  BRA `(.L_x_104) ;  /* 0xffffffac00447947 */ /* 0x000fea000383ffff */
.L_x_34:
[----:B------:R-:W-:-:S07]  /*75a0*/  MOV R0, UR4 ;  /* 0x0000000400007c02 */ /* 0x000fce0008000f00 */
.L_x_105:
[----:B-1----:R1:W4:Y:S02]  /*75b0*/  SYNCS.PHASECHK.TRANS64.TRYWAIT P0, [R0+URZ], R3 ;  /* 0x00000003000075a7 */ /* 0x00232400080011ff */
[----:B----4-:R-:W-:Y:S05]  /*75c0*/  @!P0 NANOSLEEP.SYNCS 0x989680 ;  /* 0x009896800000895d */ /* 0x010fea0003900000 */
[----:B------:R-:W4:Y:S02]  /*75d0*/  @!P0 SYNCS.PHASECHK.TRANS64 P0, [R0+URZ], R3 ;  /* 0x00000003000085a7 */ /* 0x000f2400080010ff */
[----:B----4-:R-:W-:Y:S05]  /*75e0*/  @!P0 BRA `(.L_x_105) ;  /* 0xfffffffc00f08947 */ /* 0x010fea000383ffff */
[----:B------:R-:W-:Y:S05]  /*75f0*/  BRA `(.L_x_106) ;  /* 0xffffffb0009c7947 */ /* 0x000fea000383ffff */
.L_x_35:
[----:B------:R-:W-:-:S07]  /*7600*/  MOV R0, UR4 ;  /* 0x0000000400007c02 */ /* 0x000fce0008000f00 */
.L_x_107:
[----:B-1----:R1:W4:Y:S02]  /*7610*/  SYNCS.PHASECHK.TRANS64.TRYWAIT P0, [R0+URZ], R3 ;  /* 0x00000003000075a7 */ /* 0x00232400080011ff */
[----:B----4-:R-:W-:Y:S05]  /*7620*/  @!P0 NANOSLEEP.SYNCS 0x989680 ;  /* 0x009896800000895d */ /* 0x010fea0003900000 */
[----:B------:R-:W4:Y:S02]  /*7630*/  @!P0 SYNCS.PHASECHK.TRANS64 P0, [R0+URZ], R3 ;  /* 0x00000003000085a7 */ /* 0x000f2400080010ff */
[----:B----4-:R-:W-:Y:S05]  /*7640*/  @!P0 BRA `(.L_x_107) ;  /* 0xfffffffc00f08947 */ /* 0x010fea000383ffff */
[----:B------:R-:W-:Y:S05]  /*7650*/  BRA `(.L_x_108) ;  /* 0xffffffb000ac7947 */ /* 0x000fea000383ffff */
.L_x_36:
[----:B------:R-:W-:-:S07]  /*7660*/  MOV R0, UR4 ;  /* 0x0000000400007c02 */ /* 0x000fce0008000f00 */
.L_x_109:
[----:B-1----:R1:W4:Y:S02]  /*7670*/  SYNCS.PHASECHK.TRANS64.TRYWAIT P0, [R0+URZ], R3 ;  /* 0x00000003000075a7 */ /* 0x00232400080011ff */
[----:B----4-:R-:W-:Y:S05]  /*7680*/  @!P0 NANOSLEEP.SYNCS 0x989680 ;  /* 0x009896800000895d */ /* 0x010fea0003900000 */
[----:B------:R-:W4:Y:S02]  /*7690*/  @!P0 SYNCS.PHASECHK.TRANS64 P0, [R0+URZ], R3 ;  /* 0x00000003000085a7 */ /* 0x000f2400080010ff */
[----:B----4-:R-:W-:Y:S05]  /*76a0*/  @!P0 BRA `(.L_x_109) ;  /* 0xfffffffc00f08947 */ /* 0x010fea000383ffff */
[----:B------:R-:W-:Y:S05]  /*76b0*/  BRA `(.L_x_110) ;  /* 0xffffffb000bc7947 */ /* 0x000fea000383ffff */
.L_x_37:
[----:B------:R-:W-:-:S07]  /*76c0*/  MOV R0, UR4 ;  /* 0x0000000400007c02 */ /* 0x000fce0008000f00 */
.L_x_111:
[----:B-1----:R1:W4:Y:S02]  /*76d0*/  SYNCS.PHASECHK.TRANS64.TRYWAIT P0, [R0+URZ], R3 ;  /* 0x00000003000075a7 */ /* 0x00232400080011ff */
[----:B----4-:R-:W-:Y:S05]  /*76e0*/  @!P0 NANOSLEEP.SYNCS 0x989680 ;  /* 0x009896800000895d */ /* 0x010fea0003900000 */
[----:B------:R-:W4:Y:S02]  /*76f0*/  @!P0 SYNCS.PHASECHK.TRANS64 P0, [R0+URZ], R3 ;  /* 0x00000003000085a7 */ /* 0x000f2400080010ff */
[----:B----4-:R-:W-:Y:S05]  /*7700*/  @!P0 BRA `(.L_x_111) ;  /* 0xfffffffc00f08947 */ /* 0x010fea000383ffff */
[----:B------:R-:W-:Y:S05]  /*7710*/  BRA `(.L_x_112) ;  /* 0xffffffb000cc7947 */ /* 0x000fea000383ffff */
.L_x_38:
[----:B------:R-:W-:-:S07]  /*7720*/  MOV R0, UR4 ;  /* 0x0000000400007c02 */ /* 0x000fce0008000f00 */
.L_x_113:
[----:B-1----:R1:W4:Y:S02]  /*7730*/  SYNCS.PHASECHK.TRANS64.TRYWAIT P0, [R0+URZ], R3 ;  /* 0x00000003000075a7 */ /* 0x00232400080011ff */
[----:B----4-:R-:W-:Y:S05]  /*7740*/  @!P0 NANOSLEEP.SYNCS 0x989680 ;  /* 0x009896800000895d */ /* 0x010fea0003900000 */
[----:B------:R-:W4:Y:S02]  /*7750*/  @!P0 SYNCS.PHASECHK.TRANS64 P0, [R0+URZ], R3 ;  /* 0x00000003000085a7 */ /* 0x000f2400080010ff */
[----:B----4-:R-:W-:Y:S05]  /*7760*/  @!P0 BRA `(.L_x_113) ;  /* 0xfffffffc00f08947 */ /* 0x010fea000383ffff */
[----:B------:R-:W-:Y:S05]  /*7770*/  BRA `(.L_x_114) ;  /* 0xffffffb000dc7947 */ /* 0x000fea000383ffff */
.L_x_39:
[----:B------:R-:W-:-:S07]  /*7780*/  MOV R0, UR4 ;  /* 0x0000000400007c02 */ /* 0x000fce0008000f00 */
.L_x_115:
[----:B-1----:R1:W4:Y:S02]  /*7790*/  SYNCS.PHASECHK.TRANS64.TRYWAIT P0, [R0+URZ], R3 ;  /* 0x00000003000075a7 */ /* 0x00232400080011ff */
[----:B----4-:R-:W-:Y:S05]  /*77a0*/  @!P0 NANOSLEEP.SYNCS 0x989680 ;  /* 0x009896800000895d */ /* 0x010fea0003900000 */
[----:B------:R-:W4:Y:S02]  /*77b0*/  @!P0 SYNCS.PHASECHK.TRANS64 P0, [R0+URZ], R3 ;  /* 0x00000003000085a7 */ /* 0x000f2400080010ff */
[----:B----4-:R-:W-:Y:S05]  /*77c0*/  @!P0 BRA `(.L_x_115) ;  /* 0xfffffffc00f08947 */ /* 0x010fea000383ffff */
[----:B------:R-:W-:Y:S05]  /*77d0*/  BRA `(.L_x_116) ;  /* 0xffffffb000ec7947 */ /* 0x000fea000383ffff */
.L_x_40:
[----:B------:R-:W-:-:S07]  /*77e0*/  MOV R0, UR4 ;  /* 0x0000000400007c02 */ /* 0x000fce0008000f00 */
.L_x_117:
[----:B-1----:R1:W4:Y:S02]  /*77f0*/  SYNCS.PHASECHK.TRANS64.TRYWAIT P0, [R0+URZ], R3 ;  /* 0x00000003000075a7 */ /* 0x00232400080011ff */
[----:B----4-:R-:W-:Y:S05]  /*7800*/  @!P0 NANOSLEEP.SYNCS 0x989680 ;  /* 0x009896800000895d */ /* 0x010fea0003900000 */
[----:B------:R-:W4:Y:S02]  /*7810*/  @!P0 SYNCS.PHASECHK.TRANS64 P0, [R0+URZ], R3 ;  /* 0x00000003000085a7 */ /* 0x000f2400080010ff */
[----:B----4-:R-:W-:Y:S05]  /*7820*/  @!P0 BRA `(.L_x_117) ;  /* 0xfffffffc00f08947 */ /* 0x010fea000383ffff */
[----:B------:R-:W-:Y:S05]  /*7830*/  BRA `(.L_x_118) ;  /* 0xffffffb000fc7947 */ /* 0x000fea000383ffff */
.L_x_41:
[----:B------:R-:W-:-:S07]  /*7840*/  MOV R0, UR4 ;  /* 0x0000000400007c02 */ /* 0x000fce0008000f00 */
.L_x_119:
[----:B-1----:R1:W4:Y:S02]  /*7850*/  SYNCS.PHASECHK.TRANS64.TRYWAIT P0, [R0+URZ], R3 ;  /* 0x00000003000075a7 */ /* 0x00232400080011ff */
[----:B----4-:R-:W-:Y:S05]  /*7860*/  @!P0 NANOSLEEP.SYNCS 0x989680 ;  /* 0x009896800000895d */ /* 0x010fea0003900000 */
[----:B------:R-:W4:Y:S02]  /*7870*/  @!P0 SYNCS.PHASECHK.TRANS64 P0, [R0+URZ], R3 ;  /* 0x00000003000085a7 */ /* 0x000f2400080010ff */
[----:B----4-:R-:W-:Y:S05]  /*7880*/  @!P0 BRA `(.L_x_119) ;  /* 0xfffffffc00f08947 */ /* 0x010fea000383ffff */
[----:B------:R-:W-:Y:S05]  /*7890*/  BRA `(.L_x_120) ;  /* 0xffffffb4000c7947 */ /* 0x000fea000383ffff */
.L_x_42:
[----:B------:R-:W-:-:S07]  /*78a0*/  MOV R0, UR4 ;  /* 0x0000000400007c02 */ /* 0x000fce0008000f00 */
.L_x_121:
[----:B-1----:R1:W4:Y:S02]  /*78b0*/  SYNCS.PHASECHK.TRANS64.TRYWAIT P0, [R0+URZ], R3 ;  /* 0x00000003000075a7 */ /* 0x00232400080011ff */
[----:B----4-:R-:W-:Y:S05]  /*78c0*/  @!P0 NANOSLEEP.SYNCS 0x989680 ;  /* 0x009896800000895d */ /* 0x010fea0003900000 */
[----:B------:R-:W4:Y:S02]  /*78d0*/  @!P0 SYNCS.PHASECHK.TRANS64 P0, [R0+URZ], R3 ;  /* 0x00000003000085a7 */ /* 0x000f2400080010ff */
[----:B----4-:R-:W-:Y:S05]  /*78e0*/  @!P0 BRA `(.L_x_121) ;  /* 0xfffffffc00f08947 */ /* 0x010fea000383ffff */
[----:B------:R-:W-:Y:S05]  /*78f0*/  BRA `(.L_x_122) ;  /* 0xffffffb4001c7947 */ /* 0x000fea000383ffff */
.L_x_43:
[----:B------:R-:W-:-:S07]  /*7900*/  MOV R0, UR4 ;  /* 0x0000000400007c02 */ /* 0x000fce0008000f00 */
.L_x_123:
[----:B-1----:R1:W4:Y:S02]  /*7910*/  SYNCS.PHASECHK.TRANS64.TRYWAIT P0, [R0+URZ], R3 ;  /* 0x00000003000075a7 */ /* 0x00232400080011ff */
[----:B----4-:R-:W-:Y:S05]  /*7920*/  @!P0 NANOSLEEP.SYNCS 0x989680 ;  /* 0x009896800000895d */ /* 0x010fea0003900000 */
[----:B------:R-:W4:Y:S02]  /*7930*/  @!P0 SYNCS.PHASECHK.TRANS64 P0, [R0+URZ], R3 ;  /* 0x00000003000085a7 */ /* 0x000f2400080010ff */
[----:B----4-:R-:W-:Y:S05]  /*7940*/  @!P0 BRA `(.L_x_123) ;  /* 0xfffffffc00f08947 */ /* 0x010fea000383ffff */
[----:B------:R-:W-:Y:S05]  /*7950*/  BRA `(.L_x_124) ;  /* 0xffffffb4002c7947 */ /* 0x000fea000383ffff */
.L_x_44:
[----:B------:R-:W-:-:S07]  /*7960*/  MOV R0, UR4 ;  /* 0x0000000400007c02 */ /* 0x000fce0008000f00 */
.L_x_125:
[----:B-1----:R1:W4:Y:S02]  /*7970*/  SYNCS.PHASECHK.TRANS64.TRYWAIT P0, [R0+URZ], R3 ;  /* 0x00000003000075a7 */ /* 0x00232400080011ff */
[----:B----4-:R-:W-:Y:S05]  /*7980*/  @!P0 NANOSLEEP.SYNCS 0x989680 ;  /* 0x009896800000895d */ /* 0x010fea0003900000 */
[----:B------:R-:W4:Y:S02]  /*7990*/  @!P0 SYNCS.PHASECHK.TRANS64 P0, [R0+URZ], R3 ;  /* 0x00000003000085a7 */ /* 0x000f2400080010ff */
[----:B----4-:R-:W-:Y:S05]  /*79a0*/  @!P0 BRA `(.L_x_125) ;  /* 0xfffffffc00f08947 */ /* 0x010fea000383ffff */
[----:B------:R-:W-:Y:S05]  /*79b0*/  BRA `(.L_x_126) ;  /* 0xffffffb4003c7947 */ /* 0x000fea000383ffff */
.L_x_45:
[----:B------:R-:W-:-:S07]  /*79c0*/  MOV R0, UR4 ;  /* 0x0000000400007c02 */ /* 0x000fce0008000f00 */
.L_x_127:
[----:B-1----:R1:W4:Y:S02]  /*79d0*/  SYNCS.PHASECHK.TRANS64.TRYWAIT P0, [R0+URZ], R3 ;  /* 0x00000003000075a7 */ /* 0x00232400080011ff */
[----:B----4-:R-:W-:Y:S05]  /*79e0*/  @!P0 NANOSLEEP.SYNCS 0x989680 ;  /* 0x009896800000895d */ /* 0x010fea0003900000 */
[----:B------:R-:W4:Y:S02]  /*79f0*/  @!P0 SYNCS.PHASECHK.TRANS64 P0, [R0+URZ], R3 ;  /* 0x00000003000085a7 */ /* 0x000f2400080010ff */
[----:B----4-:R-:W-:Y:S05]  /*7a00*/  @!P0 BRA `(.L_x_127) ;  /* 0xfffffffc00f08947 */ /* 0x010fea000383ffff */
[----:B------:R-:W-:Y:S05]  /*7a10*/  BRA `(.L_x_128) ;  /* 0xffffffb4004c7947 */ /* 0x000fea000383ffff */
.L_x_46:
[----:B------:R-:W-:-:S07]  /*7a20*/  MOV R0, UR4 ;  /* 0x0000000400007c02 */ /* 0x000fce0008000f00 */
.L_x_129:
[----:B-1----:R1:W4:Y:S02]  /*7a30*/  SYNCS.PHASECHK.TRANS64.TRYWAIT P0, [R0+URZ], R3 ;  /* 0x00000003000075a7 */ /* 0x00232400080011ff */
[----:B----4-:R-:W-:Y:S05]  /*7a40*/  @!P0 NANOSLEEP.SYNCS 0x989680 ;  /* 0x009896800000895d */ /* 0x010fea0003900000 */
[----:B------:R-:W4:Y:S02]  /*7a50*/  @!P0 SYNCS.PHASECHK.TRANS64 P0, [R0+URZ], R3 ;  /* 0x00000003000085a7 */ /* 0x000f2400080010ff */
[----:B----4-:R-:W-:Y:S05]  /*7a60*/  @!P0 BRA `(.L_x_129) ;  /* 0xfffffffc00f08947 */ /* 0x010fea000383ffff */
[----:B------:R-:W-:Y:S05]  /*7a70*/  BRA `(.L_x_130) ;  /* 0xffffffb4005c7947 */ /* 0x000fea000383ffff */
.L_x_47:
[----:B------:R-:W-:-:S07]  /*7a80*/  MOV R0, UR4 ;  /* 0x0000000400007c02 */ /* 0x000fce0008000f00 */
.L_x_131:
[----:B-1----:R1:W4:Y:S02]  /*7a90*/  SYNCS.PHASECHK.TRANS64.TRYWAIT P0, [R0+URZ], R3 ;  /* 0x00000003000075a7 */ /* 0x00232400080011ff */
[----:B----4-:R-:W-:Y:S05]  /*7aa0*/  @!P0 NANOSLEEP.SYNCS 0x989680 ;  /* 0x009896800000895d */ /* 0x010fea0003900000 */
[----:B------:R-:W4:Y:S02]  /*7ab0*/  @!P0 SYNCS.PHASECHK.TRANS64 P0, [R0+URZ], R3 ;  /* 0x00000003000085a7 */ /* 0x000f2400080010ff */
[----:B----4-:R-:W-:Y:S05]  /*7ac0*/  @!P0 BRA `(.L_x_131) ;  /* 0xfffffffc00f08947 */ /* 0x010fea000383ffff */
[----:B------:R-:W-:Y:S05]  /*7ad0*/  BRA `(.L_x_132) ;  /* 0xffffffb4006c7947 */ /* 0x000fea000383ffff */
.L_x_48:
[----:B------:R-:W-:-:S07]  /*7ae0*/  MOV R0, UR4 ;  /* 0x0000000400007c02 */ /* 0x000fce0008000f00 */
.L_x_133:
[----:B-1----:R1:W4:Y:S02]  /*7af0*/  SYNCS.PHASECHK.TRANS64.TRYWAIT P0, [R0+URZ], R3 ;  /* 0x00000003000075a7 */ /* 0x00232400080011ff */
[----:B----4-:R-:W-:Y:S05]  /*7b00*/  @!P0 NANOSLEEP.SYNCS 0x989680 ;  /* 0x009896800000895d */ /* 0x010fea0003900000 */
[----:B------:R-:W4:Y:S02]  /*7b10*/  @!P0 SYNCS.PHASECHK.TRANS64 P0, [R0+URZ], R3 ;  /* 0x00000003000085a7 */ /* 0x000f2400080010ff */
[----:B----4-:R-:W-:Y:S05]  /*7b20*/  @!P0 BRA `(.L_x_133) ;  /* 0xfffffffc00f08947 */ /* 0x010fea000383ffff */
[----:B------:R-:W-:Y:S05]  /*7b30*/  BRA `(.L_x_134) ;  /* 0xffffffb4007c7947 */ /* 0x000fea000383ffff */
.L_x_49:
[----:B------:R-:W-:-:S07]  /*7b40*/  MOV R0, UR4 ;  /* 0x0000000400007c02 */ /* 0x000fce0008000f00 */
.L_x_135:
[----:B-1----:R1:W4:Y:S02]  /*7b50*/  SYNCS.PHASECHK.TRANS64.TRYWAIT P0, [R0+URZ], R3 ;  /* 0x00000003000075a7 */ /* 0x00232400080011ff */
[----:B----4-:R-:W-:Y:S05]  /*7b60*/  @!P0 NANOSLEEP.SYNCS 0x989680 ;  /* 0x009896800000895d */ /* 0x010fea0003900000 */
[----:B------:R-:W4:Y:S02]  /*7b70*/  @!P0 SYNCS.PHASECHK.TRANS64 P0, [R0+URZ], R3 ;  /* 0x00000003000085a7 */ /* 0x000f2400080010ff */
[----:B----4-:R-:W-:Y:S05]  /*7b80*/  @!P0 BRA `(.L_x_135) ;  /* 0xfffffffc00f08947 */ /* 0x010fea000383ffff */
[----:B------:R-:W-:Y:S05]  /*7b90*/  BRA `(.L_x_136) ;  /* 0xffffffb4008c7947 */ /* 0x000fea000383ffff */
.L_x_52:
[----:B------:R-:W-:-:S07]  /*7ba0*/  MOV R4, UR48 ;  /* 0x0000003000047c02 */ /* 0x000fce0008000f00 */
.L_x_137:
[----:B-1----:R1:W2:Y:S02]  /*7bb0*/  SYNCS.PHASECHK.TRANS64.TRYWAIT P1, [R4+URZ+0x138], R7 ;  /* 0x00013807040075a7 */ /* 0x0022a400080211ff */
[----:B--2---:R-:W-:Y:S05]  /*7bc0*/  @!P1 NANOSLEEP.SYNCS 0x989680 ;  /* 0x009896800000995d */ /* 0x004fea0003900000 */
[----:B------:R-:W2:Y:S02]  /*7bd0*/  @!P1 SYNCS.PHASECHK.TRANS64 P1, [R4+URZ+0x138], R7 ;  /* 0x00013807040095a7 */ /* 0x000ea400080210ff */
[----:B--2---:R-:W-:Y:S05]  /*7be0*/  @!P1 BRA `(.L_x_137) ;  /* 0xfffffffc00f09947 */ /* 0x004fea000383ffff */
[----:B------:R-:W-:Y:S05]  /*7bf0*/  BRA `(.L_x_138) ;  /* 0xffffffb400f47947 */ /* 0x000fea000383ffff */
.L_x_53:
[----:B-1----:R-:W-:-:S07]  /*7c00*/  MOV R4, UR48 ;  /* 0x0000003000047c02 */ /* 0x002fce0008000f00 */
.L_x_139:
[----:B-1----:R1:W2:Y:S02]  /*7c10*/  SYNCS.PHASECHK.TRANS64.TRYWAIT P1, [R4+URZ+0x130], R5 ;  /* 0x00013005040075a7 */ /* 0x0022a400080211ff */
[----:B--2---:R-:W-:Y:S05]  /*7c20*/  @!P1 NANOSLEEP.SYNCS 0x989680 ;  /* 0x009896800000995d */ /* 0x004fea0003900000 */
[----:B------:R-:W2:Y:S02]  /*7c30*/  @!P1 SYNCS.PHASECHK.TRANS64 P1, [R4+URZ+0x130], R5 ;  /* 0x00013005040095a7 */ /* 0x000ea400080210ff */
[----:B--2---:R-:W-:Y:S05]  /*7c40*/  @!P1 BRA `(.L_x_139) ;  /* 0xfffffffc00f09947 */ /* 0x004fea000383ffff */
[----:B------:R-:W-:Y:S05]  /*7c50*/  BRA `(.L_x_140) ;  /* 0xffffffb400fc7947 */ /* 0x000fea000383ffff */
.L_x_61:
[----:B------:R-:W-:-:S07]  /*7c60*/  MOV R0, UR6 ;  /* 0x0000000600007c02 */ /* 0x000fce0008000f00 */
.L_x_141:
[----:B-1----:R1:W2:Y:S02]  /*7c70*/  SYNCS.PHASECHK.TRANS64.TRYWAIT P0, [R0+URZ+0x130], R5 ;  /* 0x00013005000075a7 */ /* 0x0022a400080011ff */
[----:B--2---:R-:W-:Y:S05]  /*7c80*/  @!P0 NANOSLEEP.SYNCS 0x989680 ;  /* 0x009896800000895d */ /* 0x004fea0003900000 */
[----:B------:R-:W2:Y:S02]  /*7c90*/  @!P0 SYNCS.PHASECHK.TRANS64 P0, [R0+URZ+0x130], R5 ;  /* 0x00013005000085a7 */ /* 0x000ea400080010ff */
[----:B--2---:R-:W-:Y:S05]  /*7ca0*/  @!P0 BRA `(.L_x_141) ;  /* 0xfffffffc00f08947 */ /* 0x004fea000383ffff */
[----:B------:R-:W-:Y:S05]  /*7cb0*/  BRA `(.L_x_142) ;  /* 0xffffffbc00707947 */ /* 0x000fea000383ffff */
.L_x_62:
[----:B------:R-:W-:-:S07]  /*7cc0*/  MOV R5, UR8 ;  /* 0x0000000800057c02 */ /* 0x000fce0008000f00 */
.L_x_143:
[----:B-1----:R1:W2:Y:S02]  /*7cd0*/  SYNCS.PHASECHK.TRANS64.TRYWAIT P0, [R5+URZ+0x150], R0 ;  /* 0x00015000050075a7 */ /* 0x0022a400080011ff */
[----:B--2---:R-:W-:Y:S05]  /*7ce0*/  @!P0 NANOSLEEP.SYNCS 0x989680 ;  /* 0x009896800000895d */ /* 0x004fea0003900000 */
[----:B------:R-:W2:Y:S02]  /*7cf0*/  @!P0 SYNCS.PHASECHK.TRANS64 P0, [R5+URZ+0x150], R0 ;  /* 0x00015000050085a7 */ /* 0x000ea400080010ff */
[----:B--2---:R-:W-:Y:S05]  /*7d00*/  @!P0 BRA `(.L_x_143) ;  /* 0xfffffffc00f08947 */ /* 0x004fea000383ffff */
[----:B------:R-:W-:Y:S05]  /*7d10*/  BRA `(.L_x_144) ;  /* 0xffffffbc008c7947 */ /* 0x000fea000383ffff */
.L_x_65:
[----:B-1----:R-:W-:Y:S07]  /*7d20*/  MOV R0, UR7 ;  /* 0x0000000700007c02 */ /* 0x002fee0008000f00 */
.L_x_145:
[----:B-1----:R1:W2:Y:S02]  /*7d30*/  SYNCS.PHASECHK.TRANS64.TRYWAIT P0, [R0+URZ], R5 ;  /* 0x00000005000075a7 */ /* 0x0022a400080011ff */
[----:B--2---:R-:W-:Y:S05]  /*7d40*/  @!P0 NANOSLEEP.SYNCS 0x989680 ;  /* 0x009896800000895d */ /* 0x004fea0003900000 */
[----:B------:R-:W2:Y:S02]  /*7d50*/  @!P0 SYNCS.PHASECHK.TRANS64 P0, [R0+URZ], R5 ;  /* 0x00000005000085a7 */ /* 0x000ea400080010ff */
[----:B--2---:R-:W-:Y:S05]  /*7d60*/  @!P0 BRA `(.L_x_145) ;  /* 0xfffffffc00f08947 */ /* 0x004fea000383ffff */
[----:B------:R-:W-:Y:S05]  /*7d70*/  BRA `(.L_x_64) ;  /* 0xffffffbc00b07947 */ /* 0x000fea000383ffff */
.L_x_68:
[----:B------:R-:W-:-:S07]  /*7d80*/  MOV R0, UR5 ;  /* 0x0000000500007c02 */ /* 0x000fce0008000f00 */
.L_x_146:
[----:B-1----:R1:W4:Y:S02]  /*7d90*/  SYNCS.PHASECHK.TRANS64.TRYWAIT P0, [R0+URZ], R3 ;  /* 0x00000003000075a7 */ /* 0x00232400080011ff */
[----:B----4-:R-:W-:Y:S05]  /*7da0*/  @!P0 NANOSLEEP.SYNCS 0x989680 ;  /* 0x009896800000895d */ /* 0x010fea0003900000 */
[----:B------:R-:W4:Y:S02]  /*7db0*/  @!P0 SYNCS.PHASECHK.TRANS64 P0, [R0+URZ], R3 ;  /* 0x00000003000085a7 */ /* 0x000f2400080010ff */
[----:B----4-:R-:W-:Y:S05]  /*7dc0*/  @!P0 BRA `(.L_x_146) ;  /* 0xfffffffc00f08947 */ /* 0x010fea000383ffff */
[----:B------:R-:W-:Y:S05]  /*7dd0*/  BRA `(.L_x_147) ;  /* 0xffffffc000787947 */ /* 0x000fea000383ffff */
.L_x_69:
[----:B------:R-:W-:-:S07]  /*7de0*/  MOV R0, UR7 ;  /* 0x0000000700007c02 */ /* 0x000fce0008000f00 */
.L_x_148:
[----:B-1----:R1:W4:Y:S02]  /*7df0*/  SYNCS.PHASECHK.TRANS64.TRYWAIT P0, [R0+URZ], R3 ;  /* 0x00000003000075a7 */ /* 0x00232400080011ff */
[----:B----4-:R-:W-:Y:S05]  /*7e00*/  @!P0 NANOSLEEP.SYNCS 0x989680 ;  /* 0x009896800000895d */ /* 0x010fea0003900000 */
[----:B------:R-:W4:Y:S02]  /*7e10*/  @!P0 SYNCS.PHASECHK.TRANS64 P0, [R0+URZ], R3 ;  /* 0x00000003000085a7 */ /* 0x000f2400080010ff */
[----:B----4-:R-:W-:Y:S05]  /*7e20*/  @!P0 BRA `(.L_x_148) ;  /* 0xfffffffc00f08947 */ /* 0x010fea000383ffff */
[----:B------:R-:W-:Y:S05]  /*7e30*/  BRA `(.L_x_149) ;  /* 0xffffffc000847947 */ /* 0x000fea000383ffff */
.L_x_74:
[----:B------:R-:W-:Y:S07]  /*7e40*/  MOV R0, UR14 ;  /* 0x0000000e00007c02 */ /* 0x000fee0008000f00 */
.L_x_150:
[----:B---3--:R3:W4:Y:S02]  /*7e50*/  SYNCS.PHASECHK.TRANS64.TRYWAIT P0, [R0+URZ+0x130], R3 ;  /* 0x00013003000075a7 */ /* 0x00872400080011ff */
[----:B----4-:R-:W-:Y:S05]  /*7e60*/  @!P0 NANOSLEEP.SYNCS 0x989680 ;  /* 0x009896800000895d */ /* 0x010fea0003900000 */
[----:B------:R-:W4:Y:S02]  /*7e70*/  @!P0 SYNCS.PHASECHK.TRANS64 P0, [R0+URZ+0x130], R3 ;  /* 0x00013003000085a7 */ /* 0x000f2400080010ff */
[----:B----4-:R-:W-:Y:S05]  /*7e80*/  @!P0 BRA `(.L_x_150) ;  /* 0xfffffffc00f08947 */ /* 0x010fea000383ffff */
[----:B------:R-:W-:Y:S05]  /*7e90*/  BRA `(.L_x_151) ;  /* 0xffffffc4007c7947 */ /* 0x000fea000383ffff */
.L_x_77:
[----:B------:R-:W-:Y:S07]  /*7ea0*/  MOV R0, UR14 ;  /* 0x0000000e00007c02 */ /* 0x000fee0008000f00 */
.L_x_152:
[----:B-1----:R1:W3:Y:S02]  /*7eb0*/  SYNCS.PHASECHK.TRANS64.TRYWAIT P0, [R0+URZ+0x128], R3 ;  /* 0x00012803000075a7 */ /* 0x0022e400080011ff */
[----:B---3--:R-:W-:Y:S05]  /*7ec0*/  @!P0 NANOSLEEP.SYNCS 0x989680 ;  /* 0x009896800000895d */ /* 0x008fea0003900000 */
[----:B------:R-:W3:Y:S02]  /*7ed0*/  @!P0 SYNCS.PHASECHK.TRANS64 P0, [R0+URZ+0x128], R3 ;  /* 0x00012803000085a7 */ /* 0x000ee400080010ff */
[----:B---3--:R-:W-:Y:S05]  /*7ee0*/  @!P0 BRA `(.L_x_152) ;  /* 0xfffffffc00f08947 */ /* 0x008fea000383ffff */
[----:B------:R-:W-:Y:S05]  /*7ef0*/  BRA `(.L_x_76) ;  /* 0xffffffc800687947 */ /* 0x000fea000383ffff */
.L_x_80:
[----:B------:R-:W-:Y:S07]  /*7f00*/  MOV R0, UR14 ;  /* 0x0000000e00007c02 */ /* 0x000fee0008000f00 */
.L_x_153:
[----:B-1----:R1:W2:Y:S02]  /*7f10*/  SYNCS.PHASECHK.TRANS64.TRYWAIT P2, [R0+URZ+0x118], R29 ;  /* 0x0001181d000075a7 */ /* 0x0022a400080411ff */
[----:B--2---:R-:W-:Y:S05]  /*7f20*/  @!P2 NANOSLEEP.SYNCS 0x989680 ;  /* 0x009896800000a95d */ /* 0x004fea0003900000 */
[----:B------:R-:W2:Y:S02]  /*7f30*/  @!P2 SYNCS.PHASECHK.TRANS64 P2, [R0+URZ+0x118], R29 ;  /* 0x0001181d0000a5a7 */ /* 0x000ea400080410ff */
[----:B--2---:R-:W-:Y:S05]  /*7f40*/  @!P2 BRA `(.L_x_153) ;  /* 0xfffffffc00f0a947 */ /* 0x004fea000383ffff */
[----:B------:R-:W-:Y:S05]  /*7f50*/  BRA `(.L_x_154) ;  /* 0xffffffc800f07947 */ /* 0x000fea000383ffff */
.L_x_83:
[----:B------:R-:W-:Y:S07]  /*7f60*/  MOV R0, UR47 ;  /* 0x0000002f00007c02 */ /* 0x000fee0008000f00 */
.L_x_155:
[----:B-1----:R1:W2:Y:S02]  /*7f70*/  SYNCS.PHASECHK.TRANS64.TRYWAIT P0, [R0+URZ+0x130], R3 ;  /* 0x00013003000075a7 */ /* 0x0022a400080011ff */
[----:B--2---:R-:W-:Y:S05]  /*7f80*/  @!P0 NANOSLEEP.SYNCS 0x989680 ;  /* 0x009896800000895d */ /* 0x004fea0003900000 */
[----:B------:R-:W2:Y:S02]  /*7f90*/  @!P0 SYNCS.PHASECHK.TRANS64 P0, [R0+URZ+0x130], R3 ;  /* 0x00013003000085a7 */ /* 0x000ea400080010ff */
[----:B--2---:R-:W-:Y:S05]  /*7fa0*/  @!P0 BRA `(.L_x_155) ;  /* 0xfffffffc00f08947 */ /* 0x004fea000383ffff */
[----:B------:R-:W-:Y:S05]  /*7fb0*/  BRA `(.L_x_156) ;  /* 0xffffffd0006c7947 */ /* 0x000fea000383ffff */
.L_x_94:
[----:B-1----:R-:W-:Y:S04]  /*7fc0*/  MOV R0, UR47 ;  /* 0x0000002f00007c02 */ /* 0x002fe80008000f00 */
[----:B------:R1:W2:Y:S03]  /*7fd0*/  SYNCS.PHASECHK.TRANS64.TRYWAIT P1, [R0+URZ+0x110], R5 ;  /* 0x00011005000075a7 */ /* 0x0002a600080211ff */
[----:B--2---:R-:W-:Y:S05]  /*7fe0*/  @!P1 NANOSLEEP.SYNCS 0x989680 ;  /* 0x009896800000995d */ /* 0x004fea0003900000 */
[----:B------:R-:W2:Y:S02]  /*7ff0*/  @!P1 SYNCS.PHASECHK.TRANS64 P1, [R0+URZ+0x110], R5 ;  /* 0x00011005000095a7 */ /* 0x000ea400080210ff */
[----:B--2---:R-:W-:Y:S05]  /*8000*/  @!P1 BRA `(.L_x_94) ;  /* 0xfffffffc00ec9947 */ /* 0x004fea000383ffff */
[----:B------:R-:W-:Y:S05]  /*8010*/  BRA `(.L_x_93) ;  /* 0xffffffdc00687947 */ /* 0x000fea000383ffff */
.L_x_96:
[----:B------:R1:W1:Y:S02]  /*8020*/  SYNCS.PHASECHK.TRANS64.TRYWAIT P1, [R152+URZ+0x140], R3 ;  /* 0x00014003980075a7 */ /* 0x00026400080211ff */
[----:B-1----:R-:W-:Y:S05]  /*8030*/  @!P1 NANOSLEEP.SYNCS 0x989680 ;  /* 0x009896800000995d */ /* 0x002fea0003900000 */
[----:B------:R-:W1:Y:S02]  /*8040*/  @!P1 SYNCS.PHASECHK.TRANS64 P1, [R152+URZ+0x140], R3 ;  /* 0x00014003980095a7 */ /* 0x000e6400080210ff */
[----:B-1----:R-:W-:Y:S05]  /*8050*/  @!P1 BRA `(.L_x_96) ;  /* 0xfffffffc00f09947 */ /* 0x002fea000383ffff */
[----:B------:R-:W-:Y:S05]  /*8060*/  BRA `(.L_x_95) ;  /* 0xffffffdc00ac7947 */ /* 0x000fea000383ffff */
        .weak           $__internal_0_$__cuda_sm10x_tcgen05_guardrail_trap_col_being_dealloced_not_returned_by_alloc
        .type           $__internal_0_$__cuda_sm10x_tcgen05_guardrail_trap_col_being_dealloced_not_returned_by_alloc,@function
        .size           $__internal_0_$__cuda_sm10x_tcgen05_guardrail_trap_col_being_dealloced_not_returned_by_alloc,($__internal_1_$__cuda_sm10x_tcgen05_guardrail_trap_phase_invalid_during_alloc - $__internal_0_$__cuda_sm10x_tcgen05_guardrail_trap_col_being_dealloced_not_returned_by_alloc)
$__internal_0_$__cuda_sm10x_tcgen05_guardrail_trap_col_being_dealloced_not_returned_by_alloc:
[----:B------:R-:W-:Y:S05]  /*8070*/  BPT.TRAP 0x1 ;  /* 0x000000040000795c */ /* 0x000fea0000300000 */
[----:B------:R-:W-:-:S04]  /*8080*/  MOV R3, 0x0 ;  /* 0x0000000000037802 */ /* 0x000fc80000000f00 */
[----:B------:R-:W-:Y:S05]  /*8090*/  RET.REL.NODEC R2 `(_ZN7cutlass13device_kernelINS_4conv6kernel13ConvUniversalINS1_16ConvProblemShapeILNS1_8OperatorE0ELi2EEENS1_10collective14CollectiveConvINS1_47MainloopSm100TmaUmmaWarpSpecializedImplicitGemmILS5_0ELi17ELi2ELi1ELi2EN4cute5tupleIJNSA_1CILi1EEESD_SD_EEEEENSB_IJNSC_ILi128EEENSC_ILi64EEENSB_IJSH_EEEEEENS_12float_e4m3_tESK_NSA_8TiledMMAINSA_8MMA_AtomIJNSA_10MMA_TraitsINSA_19SM100_MMA_F8F6F4_SSEJSK_SK_fSG_SH_NSA_17integral_constantINSA_4UMMA5MajorELSR_0EEESS_NSP_INSQ_7ScaleInELST_0EEESU_EEEEEENSA_6LayoutISE_NSB_IJNSC_ILi0EEESY_SY_EEEEENSB_IJNSA_10UnderscoreES11_S11_EEEEENS7_6detail27Sm100ImplicitGemmTileTraitsINSA_20SM90_TMA_LOAD_IM2COLENSA_14ComposedLayoutINSA_7SwizzleILi2ELi4ELi3EEENSA_18smem_ptr_flag_bitsILi8EEENSX_INSB_IJNSC_ILi8EEESH_EEENSB_IJSH_SD_EEEEEEEvEENS15_INSA_13SM90_TMA_LOADES1G_vEEEENS_8epilogue10collective18CollectiveEpilogueINS1L_23Sm100TmaWarpSpecializedILi1ELi1ELi64ELb0ELb0EEEJSJ_NSB_IJNSX_ISG_SD_EENSX_ISH_SD_EEEEESK_NSB_IJNSB_IJlllEEESD_SY_EEESK_S1U_NS1L_6fusion15FusionCallbacksIS1P_NS1V_17LinearCombinationISK_fSK_fLNS_15FloatRoundStyleE2EEESJ_S1S_JEEENSA_5SM1004TMEM4LOAD26SM100_TMEM_LOAD_32dp32b64xES16_S1G_NSA_39AutoVectorizingCopyWithAssumedAlignmentILi128EEENSA_21SM90_TMA_STORE_IM2COLES1G_S26_S26_EEEvvEEEEvNT_6ParamsE) ;  /* 0xffffff7c02d87950 */ /* 0x000fea0003c3ffff */
        .weak           $__internal_1_$__cuda_sm10x_tcgen05_guardrail_trap_phase_invalid_during_alloc
        .type           $__internal_1_$__cuda_sm10x_tcgen05_guardrail_trap_phase_invalid_during_alloc,@function
        .size           $__internal_1_$__cuda_sm10x_tcgen05_guardrail_trap_phase_invalid_during_alloc,($__internal_2_$__cuda_sm10x_tcgen05_guardrail_trap_unallocated_columns_being_dealloced - $__internal_1_$__cuda_sm10x_tcgen05_guardrail_trap_phase_invalid_during_alloc)
$__internal_1_$__cuda_sm10x_tcgen05_guardrail_trap_phase_invalid_during_alloc:
[----:B------:R-:W-:Y:S05]  /*80a0*/  BPT.TRAP 0x1 ;  /* 0x000000040000795c */ /* 0x000fea0000300000 */
[----:B------:R-:W-:-:S04]  /*80b0*/  HFMA2 R3, -RZ, RZ, 0, 0 ;  /* 0x00000000ff037431 */ /* 0x000fc800000001ff */
[----:B------:R-:W-:Y:S05]  /*80c0*/  RET.REL.NODEC R2 `(_ZN7cutlass13device_kernelINS_4conv6kernel13ConvUniversalINS1_16ConvProblemShapeILNS1_8OperatorE0ELi2EEENS1_10collective14CollectiveConvINS1_47MainloopSm100TmaUmmaWarpSpecializedImplicitGemmILS5_0ELi17ELi2ELi1ELi2EN4cute5tupleIJNSA_1CILi1EEESD_SD_EEEEENSB_IJNSC_ILi128EEENSC_ILi64EEENSB_IJSH_EEEEEENS_12float_e4m3_tESK_NSA_8TiledMMAINSA_8MMA_AtomIJNSA_10MMA_TraitsINSA_19SM100_MMA_F8F6F4_SSEJSK_SK_fSG_SH_NSA_17integral_constantINSA_4UMMA5MajorELSR_0EEESS_NSP_INSQ_7ScaleInELST_0EEESU_EEEEEENSA_6LayoutISE_NSB_IJNSC_ILi0EEESY_SY_EEEEENSB_IJNSA_10UnderscoreES11_S11_EEEEENS7_6detail27Sm100ImplicitGemmTileTraitsINSA_20SM90_TMA_LOAD_IM2COLENSA_14ComposedLayoutINSA_7SwizzleILi2ELi4ELi3EEENSA_18smem_ptr_flag_bitsILi8EEENSX_INSB_IJNSC_ILi8EEESH_EEENSB_IJSH_SD_EEEEEEEvEENS15_INSA_13SM90_TMA_LOADES1G_vEEEENS_8epilogue10collective18CollectiveEpilogueINS1L_23Sm100TmaWarpSpecializedILi1ELi1ELi64ELb0ELb0EEEJSJ_NSB_IJNSX_ISG_SD_EENSX_ISH_SD_EEEEESK_NSB_IJNSB_IJlllEEESD_SY_EEESK_S1U_NS1L_6fusion15FusionCallbacksIS1P_NS1V_17LinearCombinationISK_fSK_fLNS_15FloatRoundStyleE2EEESJ_S1S_JEEENSA_5SM1004TMEM4LOAD26SM100_TMEM_LOAD_32dp32b64xES16_S1G_NSA_39AutoVectorizingCopyWithAssumedAlignmentILi128EEENSA_21SM90_TMA_STORE_IM2COLES1G_S26_S26_EEEvvEEEEvNT_6ParamsE) ;  /* 0xffffff7c02cc7950 */ /* 0x000fea0003c3ffff */
        .weak           $__internal_2_$__cuda_sm10x_tcgen05_guardrail_trap_unallocated_columns_being_dealloced
        .type           $__internal_2_$__cuda_sm10x_tcgen05_guardrail_trap_unallocated_columns_being_dealloced,@function
        .size           $__internal_2_$__cuda_sm10x_tcgen05_guardrail_trap_unallocated_columns_being_dealloced,(.L_x_158 - $__internal_2_$__cuda_sm10x_tcgen05_guardrail_trap_unallocated_columns_being_dealloced)
$__internal_2_$__cuda_sm10x_tcgen05_guardrail_trap_unallocated_columns_being_dealloced:
[----:B------:R-:W-:Y:S05]  /*80d0*/  BPT.TRAP 0x1 ;  /* 0x000000040000795c */ /* 0x000fea0000300000 */
[----:B------:R-:W-:-:S04]  /*80e0*/  MOV R3, 0x0 ;  /* 0x0000000000037802 */ /* 0x000fc80000000f00 */
[----:B------:R-:W-:Y:S05]  /*80f0*/  RET.REL.NODEC R2 `(_ZN7cutlass13device_kernelINS_4conv6kernel13ConvUniversalINS1_16ConvProblemShapeILNS1_8OperatorE0ELi2EEENS1_10collective14CollectiveConvINS1_47MainloopSm100TmaUmmaWarpSpecializedImplicitGemmILS5_0ELi17ELi2ELi1ELi2EN4cute5tupleIJNSA_1CILi1EEESD_SD_EEEEENSB_IJNSC_ILi128EEENSC_ILi64EEENSB_IJSH_EEEEEENS_12float_e4m3_tESK_NSA_8TiledMMAINSA_8MMA_AtomIJNSA_10MMA_TraitsINSA_19SM100_MMA_F8F6F4_SSEJSK_SK_fSG_SH_NSA_17integral_constantINSA_4UMMA5MajorELSR_0EEESS_NSP_INSQ_7ScaleInELST_0EEESU_EEEEEENSA_6LayoutISE_NSB_IJNSC_ILi0EEESY_SY_EEEEENSB_IJNSA_10UnderscoreES11_S11_EEEEENS7_6detail27Sm100ImplicitGemmTileTraitsINSA_20SM90_TMA_LOAD_IM2COLENSA_14ComposedLayoutINSA_7SwizzleILi2ELi4ELi3EEENSA_18smem_ptr_flag_bitsILi8EEENSX_INSB_IJNSC_ILi8EEESH_EEENSB_IJSH_SD_EEEEEEEvEENS15_INSA_13SM90_TMA_LOADES1G_vEEEENS_8epilogue10collective18CollectiveEpilogueINS1L_23Sm100TmaWarpSpecializedILi1ELi1ELi64ELb0ELb0EEEJSJ_NSB_IJNSX_ISG_SD_EENSX_ISH_SD_EEEEESK_NSB_IJNSB_IJlllEEESD_SY_EEESK_S1U_NS1L_6fusion15FusionCallbacksIS1P_NS1V_17LinearCombinationISK_fSK_fLNS_15FloatRoundStyleE2EEESJ_S1S_JEEENSA_5SM1004TMEM4LOAD26SM100_TMEM_LOAD_32dp32b64xES16_S1G_NSA_39AutoVectorizingCopyWithAssumedAlignmentILi128EEENSA_21SM90_TMA_STORE_IM2COLES1G_S26_S26_EEEvvEEEEvNT_6ParamsE) ;  /* 0xffffff7c02c07950 */ /* 0x000fea0003c3ffff */
.L_x_157:
[----:B------:R-:W-:-:S00]  /*8100*/  BRA `(.L_x_157) ;  /* 0xfffffffc00fc7947 */ /* 0x000fc0000383ffff */
[----:B------:R-:W-:-:S00]  /*8110*/  NOP ;  /* 0x0000000000007918 */ /* 0x000fc00000000000 */
        /* <DEDUP_REMOVED lines=14> */
.L_x_158:


//--------------------- .nv.global.init           --------------------------
	.section	.nv.global.init,"aw",@progbits
.nv.global.init:
	.type		$str$29,@object
	.size		$str$29,($str$30 - $str$29)
$str$29:
        /*0000*/ 	.byte	0x28, 0x61, 0x64, 0x64, 0x72, 0x65, 0x73, 0x73, 0x20, 0x26, 0x20, 0x6d, 0x61, 0x73, 0x6b, 0x29
        /*0010*/ 	.byte	0x20, 0x3d, 0x3d, 0x20, 0x30, 0x00
	.type		$str$30,@object
	.size		$str$30,($str$28 - $str$30)
$str$30:
        /*0016*/ 	.byte	0x2f, 0x74, 0x6d, 0x70, 0x2f, 0x63, 0x75, 0x74, 0x6c, 0x61, 0x73, 0x73, 0x5f, 0x73, 0x77, 0x65
        /*0026*/ 	.byte	0x65, 0x70, 0x5f, 0x73, 0x72, 0x63, 0x2f, 0x69, 0x6e, 0x63, 0x6c, 0x75, 0x64, 0x65, 0x2f, 0x63
        /*0036*/ 	.byte	0x75, 0x74, 0x65, 0x2f, 0x70, 0x6f, 0x69, 0x6e, 0x74, 0x65, 0x72, 0x5f, 0x66, 0x6c, 0x61, 0x67
        /*0046*/ 	.byte	0x67, 0x65, 0x64, 0x2e, 0x68, 0x70, 0x70, 0x00
	.type		$str$28,@object
	.size		$str$28,($str$27 - $str$28)
$str$28:
        /*004e*/ 	.byte	0x2f, 0x74, 0x6d, 0x70, 0x2f, 0x63, 0x75, 0x74, 0x6c, 0x61, 0x73, 0x73, 0x5f, 0x73, 0x77, 0x65
        /*005e*/ 	.byte	0x65, 0x70, 0x5f, 0x73, 0x72, 0x63, 0x2f, 0x69, 0x6e, 0x63, 0x6c, 0x75, 0x64, 0x65, 0x2f, 0x63
        /*006e*/ 	.byte	0x75, 0x74, 0x65, 0x2f, 0x61, 0x74, 0x6f, 0x6d, 0x2f, 0x63, 0x6f, 0x70, 0x79, 0x5f, 0x74, 0x72
        /*007e*/ 	.byte	0x61, 0x69, 0x74, 0x73, 0x5f, 0x73, 0x6d, 0x31, 0x30, 0x30, 0x2e, 0x68, 0x70, 0x70, 0x00
	.type		$str$27,@object
	.size		$str$27,(__unnamed_1 - $str$27)
$str$27:
        /*008d*/ 	.byte	0x28, 0x28, 0x75, 0x69, 0x6e, 0x74, 0x33, 0x32, 0x5f, 0x74, 0x28, 0x74, 0x68, 0x72, 0x65, 0x61
        /*009d*/ 	.byte	0x64, 0x49, 0x64, 0x78, 0x2e, 0x78, 0x29, 0x20, 0x2f, 0x20, 0x33, 0x32, 0x29, 0x20, 0x25, 0x20
        /*00ad*/ 	.byte	0x34, 0x29, 0x20, 0x3d, 0x3d, 0x20, 0x28, 0x28, 0x28, 0x74, 0x6d, 0x65, 0x6d, 0x5f, 0x61, 0x64
        /*00bd*/ 	.byte	0x64, 0x72, 0x20, 0x3e, 0x3e, 0x20, 0x31, 0x36, 0x29, 0x20, 0x2f, 0x20, 0x33, 0x32, 0x29, 0x20
        /*00cd*/ 	.byte	0x25, 0x20, 0x34, 0x29, 0x00
	.type		__unnamed_1,@object
	.size		__unnamed_1,(__unnamed_2 - __unnamed_1)
__unnamed_1:
        /*00d2*/ 	.byte	0x61, 0x75, 0x74, 0x6f, 0x20, 0x63, 0x75, 0x74, 0x65, 0x3a, 0x3a, 0x61, 0x73, 0x5f, 0x70, 0x6f
        /* <DEDUP_REMOVED lines=24> */
        /*0262*/ 	.byte	0x43, 0x3c, 0x38, 0x31, 0x39, 0x32, 0x3e, 0x3e, 0x3e, 0x3e, 0x5d, 0x00
	.type		__unnamed_2,@object
	.size		__unnamed_2,(.L_2 - __unnamed_2)
__unnamed_2:
        /* <DEDUP_REMOVED lines=42> */
        /*050e*/ 	.byte	0x3e, 0x3e, 0x3e, 0x3e, 0x5d, 0x00
.L_2:


//--------------------- .nv.shared._ZN7cutlass13device_kernelINS_4conv6kernel13ConvUniversalINS1_16ConvProblemShapeILNS1_8OperatorE0ELi2EEENS1_10collective14CollectiveConvINS1_47MainloopSm100TmaUmmaWarpSpecializedImplicitGemmILS5_0ELi17ELi2ELi1ELi2EN4cute5tupleIJNSA_1CILi1EEESD_SD_EEEEENSB_IJNSC_ILi128EEENSC_ILi64EEENSB_IJSH_EEEEEENS_12float_e4m3_tESK_NSA_8TiledMMAINSA_8MMA_AtomIJNSA_10MMA_TraitsINSA_19SM100_MMA_F8F6F4_SSEJSK_SK_fSG_SH_NSA_17integral_constantINSA_4UMMA5MajorELSR_0EEESS_NSP_INSQ_7ScaleInELST_0EEESU_EEEEEENSA_6LayoutISE_NSB_IJNSC_ILi0EEESY_SY_EEEEENSB_IJNSA_10UnderscoreES11_S11_EEEEENS7_6detail27Sm100ImplicitGemmTileTraitsINSA_20SM90_TMA_LOAD_IM2COLENSA_14ComposedLayoutINSA_7SwizzleILi2ELi4ELi3EEENSA_18smem_ptr_flag_bitsILi8EEENSX_INSB_IJNSC_ILi8EEESH_EEENSB_IJSH_SD_EEEEEEEvEENS15_INSA_13SM90_TMA_LOADES1G_vEEEENS_8epilogue10collective18CollectiveEpilogueINS1L_23Sm100TmaWarpSpecializedILi1ELi1ELi64ELb0ELb0EEEJSJ_NSB_IJNSX_ISG_SD_EENSX_ISH_SD_EEEEESK_NSB_IJNSB_IJlllEEESD_SY_EEESK_S1U_NS1L_6fusion15FusionCallbacksIS1P_NS1V_17LinearCombinationISK_fSK_fLNS_15FloatRoundStyleE2EEESJ_S1S_JEEENSA_5SM1004TMEM4LOAD26SM100_TMEM_LOAD_32dp32b64xES16_S1G_NSA_39AutoVectorizingCopyWithAssumedAlignmentILi128EEENSA_21SM90_TMA_STORE_IM2COLES1G_S26_S26_EEEvvEEEEvNT_6ParamsE --------------------------
	.section	.nv.shared._ZN7cutlass13device_kernelINS_4conv6kernel13ConvUniversalINS1_16ConvProblemShapeILNS1_8OperatorE0ELi2EEENS1_10collective14CollectiveConvINS1_47MainloopSm100TmaUmmaWarpSpecializedImplicitGemmILS5_0ELi17ELi2ELi1ELi2EN4cute5tupleIJNSA_1CILi1EEESD_SD_EEEEENSB_IJNSC_ILi128EEENSC_ILi64EEENSB_IJSH_EEEEEENS_12float_e4m3_tESK_NSA_8TiledMMAINSA_8MMA_AtomIJNSA_10MMA_TraitsINSA_19SM100_MMA_F8F6F4_SSEJSK_SK_fSG_SH_NSA_17integral_constantINSA_4UMMA5MajorELSR_0EEESS_NSP_INSQ_7ScaleInELST_0EEESU_EEEEEENSA_6LayoutISE_NSB_IJNSC_ILi0EEESY_SY_EEEEENSB_IJNSA_10UnderscoreES11_S11_EEEEENS7_6detail27Sm100ImplicitGemmTileTraitsINSA_20SM90_TMA_LOAD_IM2COLENSA_14ComposedLayoutINSA_7SwizzleILi2ELi4ELi3EEENSA_18smem_ptr_flag_bitsILi8EEENSX_INSB_IJNSC_ILi8EEESH_EEENSB_IJSH_SD_EEEEEEEvEENS15_INSA_13SM90_TMA_LOADES1G_vEEEENS_8epilogue10collective18CollectiveEpilogueINS1L_23Sm100TmaWarpSpecializedILi1ELi1ELi64ELb0ELb0EEEJSJ_NSB_IJNSX_ISG_SD_EENSX_ISH_SD_EEEEESK_NSB_IJNSB_IJlllEEESD_SY_EEESK_S1U_NS1L_6fusion15FusionCallbacksIS1P_NS1V_17LinearCombinationISK_fSK_fLNS_15FloatRoundStyleE2EEESJ_S1S_JEEENSA_5SM1004TMEM4LOAD26SM100_TMEM_LOAD_32dp32b64xES16_S1G_NSA_39AutoVectorizingCopyWithAssumedAlignmentILi128EEENSA_21SM90_TMA_STORE_IM2COLES1G_S26_S26_EEEvvEEEEvNT_6ParamsE,"aw",@nobits
	.sectionflags	@""
	.align	16
	.zero		1024


//--------------------- .nv.shared.reserved.0     --------------------------
	.section	.nv.shared.reserved.0,"aw",@nobits
	.weak		__nv_reservedSMEM_offset_0_alias
	.size		__nv_reservedSMEM_offset_0_alias, 0, 64
	.other		__nv_reservedSMEM_offset_0_alias,@"STO_CUDA_RESERVED_SHARED STV_DEFAULT"
__nv_reservedSMEM_offset_0_alias:
	.zero		0
.nv.shared.reserved.0:
	.zero		64
	.weak		__nv_reservedSMEM_tcgen05_partition
	.type		__nv_reservedSMEM_tcgen05_partition,@object
	.size		__nv_reservedSMEM_tcgen05_partition,(.L_0 - __nv_reservedSMEM_tcgen05_partition)
__nv_reservedSMEM_tcgen05_partition:
	.zero		32
.L_0:


//--------------------- .nv.global                --------------------------
	.section	.nv.global,"aw",@nobits
.nv.global:
	.type		_ZN39_INTERNAL_4c2f403d_4_k_cu_eccca09b_31314cute1_E,@object
	.size		_ZN39_INTERNAL_4c2f403d_4_k_cu_eccca09b_31314cute1_E,(_ZN39_INTERNAL_4c2f403d_4_k_cu_eccca09b_31314cuda3std3__45__cpo6cbeginE - _ZN39_INTERNAL_4c2f403d_4_k_cu_eccca09b_31314cute1_E)
_ZN39_INTERNAL_4c2f403d_4_k_cu_eccca09b_31314cute1_E:
	.zero		1
	.type		_ZN39_INTERNAL_4c2f403d_4_k_cu_eccca09b_31314cuda3std3__45__cpo6cbeginE,@object
	.size		_ZN39_INTERNAL_4c2f403d_4_k_cu_eccca09b_31314cuda3std3__45__cpo6cbeginE,(_ZN39_INTERNAL_4c2f403d_4_k_cu_eccca09b_31314cuda3std3__48in_placeE - _ZN39_INTERNAL_4c2f403d_4_k_cu_eccca09b_31314cuda3std3__45__cpo6cbeginE)
_ZN39_INTERNAL_4c2f403d_4_k_cu_eccca09b_31314cuda3std3__45__cpo6cbeginE:
	.zero		1
	.type		_ZN39_INTERNAL_4c2f403d_4_k_cu_eccca09b_31314cuda3std3__48in_placeE,@object
	.size		_ZN39_INTERNAL_4c2f403d_4_k_cu_eccca09b_31314cuda3std3__48in_placeE,(_ZN39_INTERNAL_4c2f403d_4_k_cu_eccca09b_31314cuda3std6ranges3__45__cpo9iter_moveE - _ZN39_INTERNAL_4c2f403d_4_k_cu_eccca09b_31314cuda3std3__48in_placeE)
_ZN39_INTERNAL_4c2f403d_4_k_cu_eccca09b_31314cuda3std3__48in_placeE:
	.zero		1
	.type		_ZN39_INTERNAL_4c2f403d_4_k_cu_eccca09b_31314cuda3std6ranges3__45__cpo9iter_moveE,@object
	.size		_ZN39_INTERNAL_4c2f403d_4_k_cu_eccca09b_31314cuda3std6ranges3__45__cpo9iter_moveE,(_ZN39_INTERNAL_4c2f403d_4_k_cu_eccca09b_31314cuda3std3__45__cpo5beginE - _ZN39_INTERNAL_4c2f403d_4_k_cu_eccca09b_31314cuda3std6ranges3__45__cpo9iter_moveE)
_ZN39_INTERNAL_4c2f403d_4_k_cu_eccca09b_31314cuda3std6ranges3__45__cpo9iter_moveE:
	.zero		1
	.type		_ZN39_INTERNAL_4c2f403d_4_k_cu_eccca09b_31314cuda3std3__45__cpo5beginE,@object
	.size		_ZN39_INTERNAL_4c2f403d_4_k_cu_eccca09b_31314cuda3std3__45__cpo5beginE,(_ZN39_INTERNAL_4c2f403d_4_k_cu_eccca09b_31314cuda3std3__441_GLOBAL__N__4c2f403d_4_k_cu_eccca09b_31316ignoreE - _ZN39_INTERNAL_4c2f403d_4_k_cu_eccca09b_31314cuda3std3__45__cpo5beginE)
_ZN39_INTERNAL_4c2f403d_4_k_cu_eccca09b_31314cuda3std3__45__cpo5beginE:
	.zero		1
	.type		_ZN39_INTERNAL_4c2f403d_4_k_cu_eccca09b_31314cuda3std3__441_GLOBAL__N__4c2f403d_4_k_cu_eccca09b_31316ignoreE,@object
	.size		_ZN39_INTERNAL_4c2f403d_4_k_cu_eccca09b_31314cuda3std3__441_GLOBAL__N__4c2f403d_4_k_cu_eccca09b_31316ignoreE,(_ZN39_INTERNAL_4c2f403d_4_k_cu_eccca09b_31314cute7productE - _ZN39_INTERNAL_4c2f403d_4_k_cu_eccca09b_31314cuda3std3__441_GLOBAL__N__4c2f403d_4_k_cu_eccca09b_31316ignoreE)
_ZN39_INTERNAL_4c2f403d_4_k_cu_eccca09b_31314cuda3std3__441_GLOBAL__N__4c2f403d_4_k_cu_eccca09b_31316ignoreE:
	.zero		1
	.type		_ZN39_INTERNAL_4c2f403d_4_k_cu_eccca09b_31314cute7productE,@object
	.size		_ZN39_INTERNAL_4c2f403d_4_k_cu_eccca09b_31314cute7productE,(_ZN39_INTERNAL_4c2f403d_4_k_cu_eccca09b_31314cuda3std3__45__cpo3endE - _ZN39_INTERNAL_4c2f403d_4_k_cu_eccca09b_31314cute7productE)
_ZN39_INTERNAL_4c2f403d_4_k_cu_eccca09b_31314cute7productE:
	.zero		1
	.type		_ZN39_INTERNAL_4c2f403d_4_k_cu_eccca09b_31314cuda3std3__45__cpo3endE,@object
	.size		_ZN39_INTERNAL_4c2f403d_4_k_cu_eccca09b_31314cuda3std3__45__cpo3endE,(_ZN39_INTERNAL_4c2f403d_4_k_cu_eccca09b_31314cuda3std3__419piecewise_constructE - _ZN39_INTERNAL_4c2f403d_4_k_cu_eccca09b_31314cuda3std3__45__cpo3endE)
_ZN39_INTERNAL_4c2f403d_4_k_cu_eccca09b_31314cuda3std3__45__cpo3endE:
	.zero		1
	.type		_ZN39_INTERNAL_4c2f403d_4_k_cu_eccca09b_31314cuda3std3__419piecewise_constructE,@object
	.size		_ZN39_INTERNAL_4c2f403d_4_k_cu_eccca09b_31314cuda3std3__419piecewise_constructE,(_ZN39_INTERNAL_4c2f403d_4_k_cu_eccca09b_31314cuda3std3__45__cpo4cendE - _ZN39_INTERNAL_4c2f403d_4_k_cu_eccca09b_31314cuda3std3__419piecewise_constructE)
_ZN39_INTERNAL_4c2f403d_4_k_cu_eccca09b_31314cuda3std3__419piecewise_constructE:
	.zero		1
	.type		_ZN39_INTERNAL_4c2f403d_4_k_cu_eccca09b_31314cuda3std3__45__cpo4cendE,@object
	.size		_ZN39_INTERNAL_4c2f403d_4_k_cu_eccca09b_31314cuda3std3__45__cpo4cendE,(_ZN39_INTERNAL_4c2f403d_4_k_cu_eccca09b_31314cuda3std6ranges3__45__cpo4swapE - _ZN39_INTERNAL_4c2f403d_4_k_cu_eccca09b_31314cuda3std3__45__cpo4cendE)
_ZN39_INTERNAL_4c2f403d_4_k_cu_eccca09b_31314cuda3std3__45__cpo4cendE:
	.zero		1
	.type		_ZN39_INTERNAL_4c2f403d_4_k_cu_eccca09b_31314cuda3std6ranges3__45__cpo4swapE,@object
	.size		_ZN39_INTERNAL_4c2f403d_4_k_cu_eccca09b_31314cuda3std6ranges3__45__cpo4swapE,(.L_10 - _ZN39_INTERNAL_4c2f403d_4_k_cu_eccca09b_31314cuda3std6ranges3__45__cpo4swapE)
_ZN39_INTERNAL_4c2f403d_4_k_cu_eccca09b_31314cuda3std6ranges3__45__cpo4swapE:
	.zero		1
.L_10:


//--------------------- .nv.constant0._ZN7cutlass13device_kernelINS_4conv6kernel13ConvUniversalINS1_16ConvProblemShapeILNS1_8OperatorE0ELi2EEENS1_10collective14CollectiveConvINS1_47MainloopSm100TmaUmmaWarpSpecializedImplicitGemmILS5_0ELi17ELi2ELi1ELi2EN4cute5tupleIJNSA_1CILi1EEESD_SD_EEEEENSB_IJNSC_ILi128EEENSC_ILi64EEENSB_IJSH_EEEEEENS_12float_e4m3_tESK_NSA_8TiledMMAINSA_8MMA_AtomIJNSA_10MMA_TraitsINSA_19SM100_MMA_F8F6F4_SSEJSK_SK_fSG_SH_NSA_17integral_constantINSA_4UMMA5MajorELSR_0EEESS_NSP_INSQ_7ScaleInELST_0EEESU_EEEEEENSA_6LayoutISE_NSB_IJNSC_ILi0EEESY_SY_EEEEENSB_IJNSA_10UnderscoreES11_S11_EEEEENS7_6detail27Sm100ImplicitGemmTileTraitsINSA_20SM90_TMA_LOAD_IM2COLENSA_14ComposedLayoutINSA_7SwizzleILi2ELi4ELi3EEENSA_18smem_ptr_flag_bitsILi8EEENSX_INSB_IJNSC_ILi8EEESH_EEENSB_IJSH_SD_EEEEEEEvEENS15_INSA_13SM90_TMA_LOADES1G_vEEEENS_8epilogue10collective18CollectiveEpilogueINS1L_23Sm100TmaWarpSpecializedILi1ELi1ELi64ELb0ELb0EEEJSJ_NSB_IJNSX_ISG_SD_EENSX_ISH_SD_EEEEESK_NSB_IJNSB_IJlllEEESD_SY_EEESK_S1U_NS1L_6fusion15FusionCallbacksIS1P_NS1V_17LinearCombinationISK_fSK_fLNS_15FloatRoundStyleE2EEESJ_S1S_JEEENSA_5SM1004TMEM4LOAD26SM100_TMEM_LOAD_32dp32b64xES16_S1G_NSA_39AutoVectorizingCopyWithAssumedAlignmentILi128EEENSA_21SM90_TMA_STORE_IM2COLES1G_S26_S26_EEEvvEEEEvNT_6ParamsE --------------------------
	.section	.nv.constant0._ZN7cutlass13device_kernelINS_4conv6kernel13ConvUniversalINS1_16ConvProblemShapeILNS1_8OperatorE0ELi2EEENS1_10collective14CollectiveConvINS1_47MainloopSm100TmaUmmaWarpSpecializedImplicitGemmILS5_0ELi17ELi2ELi1ELi2EN4cute5tupleIJNSA_1CILi1EEESD_SD_EEEEENSB_IJNSC_ILi128EEENSC_ILi64EEENSB_IJSH_EEEEEENS_12float_e4m3_tESK_NSA_8TiledMMAINSA_8MMA_AtomIJNSA_10MMA_TraitsINSA_19SM100_MMA_F8F6F4_SSEJSK_SK_fSG_SH_NSA_17integral_constantINSA_4UMMA5MajorELSR_0EEESS_NSP_INSQ_7ScaleInELST_0EEESU_EEEEEENSA_6LayoutISE_NSB_IJNSC_ILi0EEESY_SY_EEEEENSB_IJNSA_10UnderscoreES11_S11_EEEEENS7_6detail27Sm100ImplicitGemmTileTraitsINSA_20SM90_TMA_LOAD_IM2COLENSA_14ComposedLayoutINSA_7SwizzleILi2ELi4ELi3EEENSA_18smem_ptr_flag_bitsILi8EEENSX_INSB_IJNSC_ILi8EEESH_EEENSB_IJSH_SD_EEEEEEEvEENS15_INSA_13SM90_TMA_LOADES1G_vEEEENS_8epilogue10collective18CollectiveEpilogueINS1L_23Sm100TmaWarpSpecializedILi1ELi1ELi64ELb0ELb0EEEJSJ_NSB_IJNSX_ISG_SD_EENSX_ISH_SD_EEEEESK_NSB_IJNSB_IJlllEEESD_SY_EEESK_S1U_NS1L_6fusion15FusionCallbacksIS1P_NS1V_17LinearCombinationISK_fSK_fLNS_15FloatRoundStyleE2EEESJ_S1S_JEEENSA_5SM1004TMEM4LOAD26SM100_TMEM_LOAD_32dp32b64xES16_S1G_NSA_39AutoVectorizingCopyWithAssumedAlignmentILi128EEENSA_21SM90_TMA_STORE_IM2COLES1G_S26_S26_EEEvvEEEEvNT_6ParamsE,"a",@progbits
	.sectionflags	@""
	.align	4
.nv.constant0._ZN7cutlass13device_kernelINS_4conv6kernel13ConvUniversalINS1_16ConvProblemShapeILNS1_8OperatorE0ELi2EEENS1_10collective14CollectiveConvINS1_47MainloopSm100TmaUmmaWarpSpecializedImplicitGemmILS5_0ELi17ELi2ELi1ELi2EN4cute5tupleIJNSA_1CILi1EEESD_SD_EEEEENSB_IJNSC_ILi128EEENSC_ILi64EEENSB_IJSH_EEEEEENS_12float_e4m3_tESK_NSA_8TiledMMAINSA_8MMA_AtomIJNSA_10MMA_TraitsINSA_19SM100_MMA_F8F6F4_SSEJSK_SK_fSG_SH_NSA_17integral_constantINSA_4UMMA5MajorELSR_0EEESS_NSP_INSQ_7ScaleInELST_0EEESU_EEEEEENSA_6LayoutISE_NSB_IJNSC_ILi0EEESY_SY_EEEEENSB_IJNSA_10UnderscoreES11_S11_EEEEENS7_6detail27Sm100ImplicitGemmTileTraitsINSA_20SM90_TMA_LOAD_IM2COLENSA_14ComposedLayoutINSA_7SwizzleILi2ELi4ELi3EEENSA_18smem_ptr_flag_bitsILi8EEENSX_INSB_IJNSC_ILi8EEESH_EEENSB_IJSH_SD_EEEEEEEvEENS15_INSA_13SM90_TMA_LOADES1G_vEEEENS_8epilogue10collective18CollectiveEpilogueINS1L_23Sm100TmaWarpSpecializedILi1ELi1ELi64ELb0ELb0EEEJSJ_NSB_IJNSX_ISG_SD_EENSX_ISH_SD_EEEEESK_NSB_IJNSB_IJlllEEESD_SY_EEESK_S1U_NS1L_6fusion15FusionCallbacksIS1P_NS1V_17LinearCombinationISK_fSK_fLNS_15FloatRoundStyleE2EEESJ_S1S_JEEENSA_5SM1004TMEM4LOAD26SM100_TMEM_LOAD_32dp32b64xES16_S1G_NSA_39AutoVectorizingCopyWithAssumedAlignmentILi128EEENSA_21SM90_TMA_STORE_IM2COLES1G_S26_S26_EEEvvEEEEvNT_6ParamsE:
	.zero		2944


//--------------------- SYMBOLS --------------------------

	.type		.nv.reservedSmem.offset0,@object
	.size		.nv.reservedSmem.offset0,0x4
	.type		.nv.reservedSmem.cap,@object
	.size		.nv.reservedSmem.cap,0x4
	.type		__assertfail,@function
